//
// Generated by NVIDIA NVVM Compiler
//
// Compiler Build ID: CL-36424714
// Cuda compilation tools, release 13.0, V13.0.88
// Based on NVVM 20.0.0
//

.version 9.0
.target sm_100
.address_size 64

	// .globl	_Z15rms_norm_kernelPK6__halfS1_PS_if
.extern .shared .align 16 .b8 shared[];
.global .align 4 .b8 __cudart_i2opi_f[24] = {65, 144, 67, 60, 153, 149, 98, 219, 192, 221, 52, 245, 209, 87, 39, 252, 41, 21, 68, 78, 110, 131, 249, 162};

.visible .entry _Z15rms_norm_kernelPK6__halfS1_PS_if(
	.param .u64 .ptr .align 1 _Z15rms_norm_kernelPK6__halfS1_PS_if_param_0,
	.param .u64 .ptr .align 1 _Z15rms_norm_kernelPK6__halfS1_PS_if_param_1,
	.param .u64 .ptr .align 1 _Z15rms_norm_kernelPK6__halfS1_PS_if_param_2,
	.param .u32 _Z15rms_norm_kernelPK6__halfS1_PS_if_param_3,
	.param .f32 _Z15rms_norm_kernelPK6__halfS1_PS_if_param_4
)
{
	.reg .pred 	%p<32>;
	.reg .b16 	%rs<21>;
	.reg .b32 	%r<60>;
	.reg .b32 	%f<127>;
	.reg .b64 	%rd<45>;

	ld.param.u64 	%rd12, [_Z15rms_norm_kernelPK6__halfS1_PS_if_param_0];
	ld.param.u64 	%rd13, [_Z15rms_norm_kernelPK6__halfS1_PS_if_param_1];
	ld.param.u64 	%rd14, [_Z15rms_norm_kernelPK6__halfS1_PS_if_param_2];
	ld.param.u32 	%r23, [_Z15rms_norm_kernelPK6__halfS1_PS_if_param_3];
	ld.param.f32 	%f9, [_Z15rms_norm_kernelPK6__halfS1_PS_if_param_4];
	cvta.to.global.u64 	%rd1, %rd14;
	cvta.to.global.u64 	%rd2, %rd13;
	cvta.to.global.u64 	%rd3, %rd12;
	mov.u32 	%r59, %tid.x;
	mov.u32 	%r2, %ntid.x;
	setp.ge.s32 	%p1, %r59, %r23;
	mov.f32 	%f126, 0f00000000;
	@%p1 bra 	$L__BB0_6;
	add.s32 	%r24, %r59, %r2;
	max.u32 	%r25, %r23, %r24;
	setp.lt.u32 	%p2, %r24, %r23;
	selp.u32 	%r26, 1, 0, %p2;
	add.s32 	%r27, %r24, %r26;
	sub.s32 	%r28, %r25, %r27;
	div.u32 	%r29, %r28, %r2;
	add.s32 	%r3, %r29, %r26;
	and.b32  	%r30, %r3, 3;
	setp.eq.s32 	%p3, %r30, 3;
	mov.f32 	%f126, 0f00000000;
	mov.u32 	%r54, %r59;
	@%p3 bra 	$L__BB0_4;
	mul.wide.u32 	%rd15, %r59, 2;
	add.s64 	%rd43, %rd3, %rd15;
	mul.wide.u32 	%rd5, %r2, 2;
	add.s32 	%r31, %r3, 1;
	and.b32  	%r32, %r31, 3;
	neg.s32 	%r52, %r32;
	mov.f32 	%f126, 0f00000000;
	mov.u32 	%r54, %r59;
$L__BB0_3:
	.pragma "nounroll";
	ld.global.nc.u16 	%rs1, [%rd43];
	// begin inline asm
	{  cvt.f32.f16 %f14, %rs1;}

	// end inline asm
	max.f32 	%f15, %f14, 0fC77FE000;
	min.f32 	%f16, %f15, 0f477FE000;
	abs.f32 	%f17, %f16;
	setp.equ.f32 	%p4, %f17, 0f7F800000;
	selp.f32 	%f18, 0f00000000, %f16, %p4;
	fma.rn.f32 	%f126, %f18, %f18, %f126;
	add.s32 	%r54, %r54, %r2;
	add.s64 	%rd43, %rd43, %rd5;
	add.s32 	%r52, %r52, 1;
	setp.ne.s32 	%p5, %r52, 0;
	@%p5 bra 	$L__BB0_3;
$L__BB0_4:
	setp.lt.u32 	%p6, %r3, 3;
	@%p6 bra 	$L__BB0_6;
$L__BB0_5:
	mul.wide.u32 	%rd16, %r54, 2;
	add.s64 	%rd17, %rd3, %rd16;
	ld.global.nc.u16 	%rs2, [%rd17];
	// begin inline asm
	{  cvt.f32.f16 %f19, %rs2;}

	// end inline asm
	max.f32 	%f23, %f19, 0fC77FE000;
	min.f32 	%f24, %f23, 0f477FE000;
	abs.f32 	%f25, %f24;
	setp.equ.f32 	%p7, %f25, 0f7F800000;
	selp.f32 	%f26, 0f00000000, %f24, %p7;
	fma.rn.f32 	%f27, %f26, %f26, %f126;
	add.s32 	%r33, %r54, %r2;
	mul.wide.u32 	%rd18, %r33, 2;
	add.s64 	%rd19, %rd3, %rd18;
	ld.global.nc.u16 	%rs3, [%rd19];
	// begin inline asm
	{  cvt.f32.f16 %f20, %rs3;}

	// end inline asm
	max.f32 	%f28, %f20, 0fC77FE000;
	min.f32 	%f29, %f28, 0f477FE000;
	abs.f32 	%f30, %f29;
	setp.equ.f32 	%p8, %f30, 0f7F800000;
	selp.f32 	%f31, 0f00000000, %f29, %p8;
	fma.rn.f32 	%f32, %f31, %f31, %f27;
	add.s32 	%r34, %r33, %r2;
	mul.wide.u32 	%rd20, %r34, 2;
	add.s64 	%rd21, %rd3, %rd20;
	ld.global.nc.u16 	%rs4, [%rd21];
	// begin inline asm
	{  cvt.f32.f16 %f21, %rs4;}

	// end inline asm
	max.f32 	%f33, %f21, 0fC77FE000;
	min.f32 	%f34, %f33, 0f477FE000;
	abs.f32 	%f35, %f34;
	setp.equ.f32 	%p9, %f35, 0f7F800000;
	selp.f32 	%f36, 0f00000000, %f34, %p9;
	fma.rn.f32 	%f37, %f36, %f36, %f32;
	add.s32 	%r35, %r34, %r2;
	mul.wide.u32 	%rd22, %r35, 2;
	add.s64 	%rd23, %rd3, %rd22;
	ld.global.nc.u16 	%rs5, [%rd23];
	// begin inline asm
	{  cvt.f32.f16 %f22, %rs5;}

	// end inline asm
	max.f32 	%f38, %f22, 0fC77FE000;
	min.f32 	%f39, %f38, 0f477FE000;
	abs.f32 	%f40, %f39;
	setp.equ.f32 	%p10, %f40, 0f7F800000;
	selp.f32 	%f41, 0f00000000, %f39, %p10;
	fma.rn.f32 	%f126, %f41, %f41, %f37;
	add.s32 	%r54, %r35, %r2;
	setp.lt.s32 	%p11, %r54, %r23;
	@%p11 bra 	$L__BB0_5;
$L__BB0_6:
	shl.b32 	%r36, %r59, 2;
	mov.u32 	%r37, shared;
	add.s32 	%r12, %r37, %r36;
	st.shared.f32 	[%r12], %f126;
	bar.sync 	0;
	setp.lt.u32 	%p12, %r2, 2;
	@%p12 bra 	$L__BB0_11;
	mov.u32 	%r56, %r2;
$L__BB0_8:
	shr.u32 	%r14, %r56, 1;
	setp.ge.u32 	%p13, %r59, %r14;
	@%p13 bra 	$L__BB0_10;
	shl.b32 	%r38, %r14, 2;
	add.s32 	%r39, %r12, %r38;
	ld.shared.f32 	%f42, [%r39];
	ld.shared.f32 	%f43, [%r12];
	add.f32 	%f44, %f42, %f43;
	st.shared.f32 	[%r12], %f44;
$L__BB0_10:
	bar.sync 	0;
	setp.gt.u32 	%p14, %r56, 3;
	mov.u32 	%r56, %r14;
	@%p14 bra 	$L__BB0_8;
$L__BB0_11:
	setp.ge.s32 	%p15, %r59, %r23;
	ld.shared.f32 	%f45, [shared];
	cvt.rn.f32.s32 	%f46, %r23;
	div.rn.f32 	%f47, %f45, %f46;
	add.f32 	%f48, %f9, %f47;
	max.f32 	%f49, %f48, %f9;
	rsqrt.approx.f32 	%f50, %f49;
	abs.f32 	%f51, %f50;
	setp.equ.f32 	%p16, %f51, 0f7F800000;
	selp.f32 	%f8, 0f3F800000, %f50, %p16;
	@%p15 bra 	$L__BB0_17;
	add.s32 	%r40, %r59, %r2;
	max.s32 	%r41, %r23, %r40;
	setp.lt.s32 	%p17, %r40, %r23;
	selp.u32 	%r42, 1, 0, %p17;
	add.s32 	%r43, %r40, %r42;
	sub.s32 	%r44, %r41, %r43;
	div.u32 	%r45, %r44, %r2;
	add.s32 	%r15, %r45, %r42;
	and.b32  	%r46, %r15, 3;
	setp.eq.s32 	%p18, %r46, 3;
	@%p18 bra 	$L__BB0_15;
	add.s32 	%r47, %r15, 1;
	and.b32  	%r48, %r47, 3;
	mul.wide.u32 	%rd44, %r59, 2;
	mul.wide.u32 	%rd9, %r2, 2;
	neg.s32 	%r57, %r48;
	mad.lo.s32 	%r59, %r2, %r48, %r59;
$L__BB0_14:
	.pragma "nounroll";
	add.s64 	%rd24, %rd3, %rd44;
	ld.global.nc.u16 	%rs6, [%rd24];
	// begin inline asm
	{  cvt.f32.f16 %f52, %rs6;}

	// end inline asm
	add.s64 	%rd25, %rd2, %rd44;
	ld.global.nc.u16 	%rs7, [%rd25];
	// begin inline asm
	{  cvt.f32.f16 %f53, %rs7;}

	// end inline asm
	max.f32 	%f55, %f52, 0fC77FE000;
	min.f32 	%f56, %f55, 0f477FE000;
	max.f32 	%f57, %f53, 0fC77FE000;
	min.f32 	%f58, %f57, 0f477FE000;
	abs.f32 	%f59, %f56;
	setp.equ.f32 	%p19, %f59, 0f7F800000;
	selp.f32 	%f60, 0f00000000, %f56, %p19;
	abs.f32 	%f61, %f58;
	setp.equ.f32 	%p20, %f61, 0f7F800000;
	selp.f32 	%f62, 0f3F800000, %f58, %p20;
	mul.f32 	%f63, %f8, %f60;
	mul.f32 	%f64, %f63, %f62;
	max.f32 	%f65, %f64, 0fC77FE000;
	min.f32 	%f54, %f65, 0f477FE000;
	// begin inline asm
	{  cvt.rn.f16.f32 %rs8, %f54;}

	// end inline asm
	add.s64 	%rd26, %rd1, %rd44;
	st.global.u16 	[%rd26], %rs8;
	add.s64 	%rd44, %rd44, %rd9;
	add.s32 	%r57, %r57, 1;
	setp.ne.s32 	%p21, %r57, 0;
	@%p21 bra 	$L__BB0_14;
$L__BB0_15:
	setp.lt.u32 	%p22, %r15, 3;
	@%p22 bra 	$L__BB0_17;
$L__BB0_16:
	mul.wide.u32 	%rd27, %r59, 2;
	add.s64 	%rd28, %rd3, %rd27;
	ld.global.nc.u16 	%rs9, [%rd28];
	// begin inline asm
	{  cvt.f32.f16 %f66, %rs9;}

	// end inline asm
	add.s64 	%rd29, %rd2, %rd27;
	ld.global.nc.u16 	%rs10, [%rd29];
	// begin inline asm
	{  cvt.f32.f16 %f67, %rs10;}

	// end inline asm
	max.f32 	%f78, %f66, 0fC77FE000;
	min.f32 	%f79, %f78, 0f477FE000;
	max.f32 	%f80, %f67, 0fC77FE000;
	min.f32 	%f81, %f80, 0f477FE000;
	abs.f32 	%f82, %f79;
	setp.equ.f32 	%p23, %f82, 0f7F800000;
	selp.f32 	%f83, 0f00000000, %f79, %p23;
	abs.f32 	%f84, %f81;
	setp.equ.f32 	%p24, %f84, 0f7F800000;
	selp.f32 	%f85, 0f3F800000, %f81, %p24;
	mul.f32 	%f86, %f8, %f83;
	mul.f32 	%f87, %f86, %f85;
	max.f32 	%f88, %f87, 0fC77FE000;
	min.f32 	%f68, %f88, 0f477FE000;
	// begin inline asm
	{  cvt.rn.f16.f32 %rs11, %f68;}

	// end inline asm
	add.s64 	%rd30, %rd1, %rd27;
	st.global.u16 	[%rd30], %rs11;
	add.s32 	%r49, %r59, %r2;
	mul.wide.u32 	%rd31, %r49, 2;
	add.s64 	%rd32, %rd3, %rd31;
	ld.global.nc.u16 	%rs12, [%rd32];
	// begin inline asm
	{  cvt.f32.f16 %f69, %rs12;}

	// end inline asm
	add.s64 	%rd33, %rd2, %rd31;
	ld.global.nc.u16 	%rs13, [%rd33];
	// begin inline asm
	{  cvt.f32.f16 %f70, %rs13;}

	// end inline asm
	max.f32 	%f89, %f69, 0fC77FE000;
	min.f32 	%f90, %f89, 0f477FE000;
	max.f32 	%f91, %f70, 0fC77FE000;
	min.f32 	%f92, %f91, 0f477FE000;
	abs.f32 	%f93, %f90;
	setp.equ.f32 	%p25, %f93, 0f7F800000;
	selp.f32 	%f94, 0f00000000, %f90, %p25;
	abs.f32 	%f95, %f92;
	setp.equ.f32 	%p26, %f95, 0f7F800000;
	selp.f32 	%f96, 0f3F800000, %f92, %p26;
	mul.f32 	%f97, %f8, %f94;
	mul.f32 	%f98, %f97, %f96;
	max.f32 	%f99, %f98, 0fC77FE000;
	min.f32 	%f71, %f99, 0f477FE000;
	// begin inline asm
	{  cvt.rn.f16.f32 %rs14, %f71;}

	// end inline asm
	add.s64 	%rd34, %rd1, %rd31;
	st.global.u16 	[%rd34], %rs14;
	add.s32 	%r50, %r49, %r2;
	mul.wide.u32 	%rd35, %r50, 2;
	add.s64 	%rd36, %rd3, %rd35;
	ld.global.nc.u16 	%rs15, [%rd36];
	// begin inline asm
	{  cvt.f32.f16 %f72, %rs15;}

	// end inline asm
	add.s64 	%rd37, %rd2, %rd35;
	ld.global.nc.u16 	%rs16, [%rd37];
	// begin inline asm
	{  cvt.f32.f16 %f73, %rs16;}

	// end inline asm
	max.f32 	%f100, %f72, 0fC77FE000;
	min.f32 	%f101, %f100, 0f477FE000;
	max.f32 	%f102, %f73, 0fC77FE000;
	min.f32 	%f103, %f102, 0f477FE000;
	abs.f32 	%f104, %f101;
	setp.equ.f32 	%p27, %f104, 0f7F800000;
	selp.f32 	%f105, 0f00000000, %f101, %p27;
	abs.f32 	%f106, %f103;
	setp.equ.f32 	%p28, %f106, 0f7F800000;
	selp.f32 	%f107, 0f3F800000, %f103, %p28;
	mul.f32 	%f108, %f8, %f105;
	mul.f32 	%f109, %f108, %f107;
	max.f32 	%f110, %f109, 0fC77FE000;
	min.f32 	%f74, %f110, 0f477FE000;
	// begin inline asm
	{  cvt.rn.f16.f32 %rs17, %f74;}

	// end inline asm
	add.s64 	%rd38, %rd1, %rd35;
	st.global.u16 	[%rd38], %rs17;
	add.s32 	%r51, %r50, %r2;
	mul.wide.u32 	%rd39, %r51, 2;
	add.s64 	%rd40, %rd3, %rd39;
	ld.global.nc.u16 	%rs18, [%rd40];
	// begin inline asm
	{  cvt.f32.f16 %f75, %rs18;}

	// end inline asm
	add.s64 	%rd41, %rd2, %rd39;
	ld.global.nc.u16 	%rs19, [%rd41];
	// begin inline asm
	{  cvt.f32.f16 %f76, %rs19;}

	// end inline asm
	max.f32 	%f111, %f75, 0fC77FE000;
	min.f32 	%f112, %f111, 0f477FE000;
	max.f32 	%f113, %f76, 0fC77FE000;
	min.f32 	%f114, %f113, 0f477FE000;
	abs.f32 	%f115, %f112;
	setp.equ.f32 	%p29, %f115, 0f7F800000;
	selp.f32 	%f116, 0f00000000, %f112, %p29;
	abs.f32 	%f117, %f114;
	setp.equ.f32 	%p30, %f117, 0f7F800000;
	selp.f32 	%f118, 0f3F800000, %f114, %p30;
	mul.f32 	%f119, %f8, %f116;
	mul.f32 	%f120, %f119, %f118;
	max.f32 	%f121, %f120, 0fC77FE000;
	min.f32 	%f77, %f121, 0f477FE000;
	// begin inline asm
	{  cvt.rn.f16.f32 %rs20, %f77;}

	// end inline asm
	add.s64 	%rd42, %rd1, %rd39;
	st.global.u16 	[%rd42], %rs20;
	add.s32 	%r59, %r51, %r2;
	setp.lt.s32 	%p31, %r59, %r23;
	@%p31 bra 	$L__BB0_16;
$L__BB0_17:
	ret;

}
	// .globl	_Z11silu_kernelPK6__halfPS_i
.visible .entry _Z11silu_kernelPK6__halfPS_i(
	.param .u64 .ptr .align 1 _Z11silu_kernelPK6__halfPS_i_param_0,
	.param .u64 .ptr .align 1 _Z11silu_kernelPK6__halfPS_i_param_1,
	.param .u32 _Z11silu_kernelPK6__halfPS_i_param_2
)
{
	.reg .pred 	%p<3>;
	.reg .b16 	%rs<4>;
	.reg .b32 	%r<8>;
	.reg .b32 	%f<22>;
	.reg .b64 	%rd<11>;

	ld.param.u64 	%rd2, [_Z11silu_kernelPK6__halfPS_i_param_0];
	ld.param.u64 	%rd3, [_Z11silu_kernelPK6__halfPS_i_param_1];
	ld.param.u32 	%r2, [_Z11silu_kernelPK6__halfPS_i_param_2];
	cvta.to.global.u64 	%rd1, %rd3;
	mov.u32 	%r3, %ctaid.x;
	mov.u32 	%r4, %ntid.x;
	mov.u32 	%r5, %tid.x;
	mad.lo.s32 	%r1, %r3, %r4, %r5;
	setp.ge.s32 	%p1, %r1, %r2;
	@%p1 bra 	$L__BB1_4;
	cvta.to.global.u64 	%rd4, %rd2;
	mul.wide.s32 	%rd5, %r1, 2;
	add.s64 	%rd6, %rd4, %rd5;
	ld.global.nc.u16 	%rs1, [%rd6];
	// begin inline asm
	{  cvt.f32.f16 %f2, %rs1;}

	// end inline asm
	abs.f32 	%f3, %f2;
	setp.ne.f32 	%p2, %f3, 0f7F800000;
	@%p2 bra 	$L__BB1_3;
	mov.f32 	%f21, 0f00000000;
	// begin inline asm
	{  cvt.rn.f16.f32 %rs3, %f21;}

	// end inline asm
	add.s64 	%rd10, %rd1, %rd5;
	st.global.u16 	[%rd10], %rs3;
	bra.uni 	$L__BB1_4;
$L__BB1_3:
	max.f32 	%f5, %f2, 0fC2B00000;
	min.f32 	%f6, %f5, 0f42B00000;
	fma.rn.f32 	%f7, %f6, 0fBBBB989D, 0f3F000000;
	cvt.sat.f32.f32 	%f8, %f7;
	mov.f32 	%f9, 0f4B400001;
	mov.f32 	%f10, 0f437C0000;
	fma.rm.f32 	%f11, %f8, %f10, %f9;
	add.f32 	%f12, %f11, 0fCB40007F;
	neg.f32 	%f13, %f12;
	fma.rn.f32 	%f14, %f6, 0fBFB8AA3B, %f13;
	fma.rn.f32 	%f15, %f6, 0fB2A57060, %f14;
	mov.b32 	%r6, %f11;
	shl.b32 	%r7, %r6, 23;
	mov.b32 	%f16, %r7;
	ex2.approx.ftz.f32 	%f17, %f15;
	fma.rn.f32 	%f18, %f17, %f16, 0f3F800000;
	div.rn.f32 	%f19, %f6, %f18;
	max.f32 	%f20, %f19, 0fC77FE000;
	min.f32 	%f4, %f20, 0f477FE000;
	// begin inline asm
	{  cvt.rn.f16.f32 %rs2, %f4;}

	// end inline asm
	add.s64 	%rd8, %rd1, %rd5;
	st.global.u16 	[%rd8], %rs2;
$L__BB1_4:
	ret;

}
	// .globl	_Z15silu_mul_kernelPK6__halfS1_PS_i
.visible .entry _Z15silu_mul_kernelPK6__halfS1_PS_i(
	.param .u64 .ptr .align 1 _Z15silu_mul_kernelPK6__halfS1_PS_i_param_0,
	.param .u64 .ptr .align 1 _Z15silu_mul_kernelPK6__halfS1_PS_i_param_1,
	.param .u64 .ptr .align 1 _Z15silu_mul_kernelPK6__halfS1_PS_i_param_2,
	.param .u32 _Z15silu_mul_kernelPK6__halfS1_PS_i_param_3
)
{
	.reg .pred 	%p<5>;
	.reg .b16 	%rs<5>;
	.reg .b32 	%r<8>;
	.reg .b32 	%f<27>;
	.reg .b64 	%rd<14>;

	ld.param.u64 	%rd2, [_Z15silu_mul_kernelPK6__halfS1_PS_i_param_0];
	ld.param.u64 	%rd3, [_Z15silu_mul_kernelPK6__halfS1_PS_i_param_1];
	ld.param.u64 	%rd4, [_Z15silu_mul_kernelPK6__halfS1_PS_i_param_2];
	ld.param.u32 	%r2, [_Z15silu_mul_kernelPK6__halfS1_PS_i_param_3];
	cvta.to.global.u64 	%rd1, %rd4;
	mov.u32 	%r3, %ctaid.x;
	mov.u32 	%r4, %ntid.x;
	mov.u32 	%r5, %tid.x;
	mad.lo.s32 	%r1, %r3, %r4, %r5;
	setp.ge.s32 	%p1, %r1, %r2;
	@%p1 bra 	$L__BB2_4;
	cvta.to.global.u64 	%rd5, %rd2;
	cvta.to.global.u64 	%rd6, %rd3;
	mul.wide.s32 	%rd7, %r1, 2;
	add.s64 	%rd8, %rd5, %rd7;
	ld.global.nc.u16 	%rs1, [%rd8];
	// begin inline asm
	{  cvt.f32.f16 %f3, %rs1;}

	// end inline asm
	add.s64 	%rd9, %rd6, %rd7;
	ld.global.nc.u16 	%rs2, [%rd9];
	// begin inline asm
	{  cvt.f32.f16 %f4, %rs2;}

	// end inline asm
	abs.f32 	%f5, %f3;
	setp.ne.f32 	%p2, %f5, 0f7F800000;
	abs.f32 	%f6, %f4;
	setp.ne.f32 	%p3, %f6, 0f7F800000;
	and.pred  	%p4, %p2, %p3;
	@%p4 bra 	$L__BB2_3;
	mov.f32 	%f26, 0f00000000;
	// begin inline asm
	{  cvt.rn.f16.f32 %rs4, %f26;}

	// end inline asm
	add.s64 	%rd13, %rd1, %rd7;
	st.global.u16 	[%rd13], %rs4;
	bra.uni 	$L__BB2_4;
$L__BB2_3:
	max.f32 	%f9, %f3, 0fC2B00000;
	min.f32 	%f10, %f9, 0f42B00000;
	fma.rn.f32 	%f11, %f10, 0fBBBB989D, 0f3F000000;
	cvt.sat.f32.f32 	%f12, %f11;
	mov.f32 	%f13, 0f4B400001;
	mov.f32 	%f14, 0f437C0000;
	fma.rm.f32 	%f15, %f12, %f14, %f13;
	add.f32 	%f16, %f15, 0fCB40007F;
	neg.f32 	%f17, %f16;
	fma.rn.f32 	%f18, %f10, 0fBFB8AA3B, %f17;
	fma.rn.f32 	%f19, %f10, 0fB2A57060, %f18;
	mov.b32 	%r6, %f15;
	shl.b32 	%r7, %r6, 23;
	mov.b32 	%f20, %r7;
	ex2.approx.ftz.f32 	%f21, %f19;
	fma.rn.f32 	%f22, %f21, %f20, 0f3F800000;
	div.rn.f32 	%f23, %f10, %f22;
	mul.f32 	%f24, %f4, %f23;
	max.f32 	%f25, %f24, 0fC77FE000;
	min.f32 	%f8, %f25, 0f477FE000;
	// begin inline asm
	{  cvt.rn.f16.f32 %rs3, %f8;}

	// end inline asm
	add.s64 	%rd11, %rd1, %rd7;
	st.global.u16 	[%rd11], %rs3;
$L__BB2_4:
	ret;

}
	// .globl	_Z22elementwise_mul_kernelPK6__halfS1_PS_i
.visible .entry _Z22elementwise_mul_kernelPK6__halfS1_PS_i(
	.param .u64 .ptr .align 1 _Z22elementwise_mul_kernelPK6__halfS1_PS_i_param_0,
	.param .u64 .ptr .align 1 _Z22elementwise_mul_kernelPK6__halfS1_PS_i_param_1,
	.param .u64 .ptr .align 1 _Z22elementwise_mul_kernelPK6__halfS1_PS_i_param_2,
	.param .u32 _Z22elementwise_mul_kernelPK6__halfS1_PS_i_param_3
)
{
	.reg .pred 	%p<2>;
	.reg .b16 	%rs<4>;
	.reg .b32 	%r<6>;
	.reg .b32 	%f<4>;
	.reg .b64 	%rd<11>;

	ld.param.u64 	%rd1, [_Z22elementwise_mul_kernelPK6__halfS1_PS_i_param_0];
	ld.param.u64 	%rd2, [_Z22elementwise_mul_kernelPK6__halfS1_PS_i_param_1];
	ld.param.u64 	%rd3, [_Z22elementwise_mul_kernelPK6__halfS1_PS_i_param_2];
	ld.param.u32 	%r2, [_Z22elementwise_mul_kernelPK6__halfS1_PS_i_param_3];
	mov.u32 	%r3, %ctaid.x;
	mov.u32 	%r4, %ntid.x;
	mov.u32 	%r5, %tid.x;
	mad.lo.s32 	%r1, %r3, %r4, %r5;
	setp.ge.s32 	%p1, %r1, %r2;
	@%p1 bra 	$L__BB3_2;
	cvta.to.global.u64 	%rd4, %rd1;
	cvta.to.global.u64 	%rd5, %rd2;
	cvta.to.global.u64 	%rd6, %rd3;
	mul.wide.s32 	%rd7, %r1, 2;
	add.s64 	%rd8, %rd4, %rd7;
	ld.global.nc.u16 	%rs1, [%rd8];
	// begin inline asm
	{  cvt.f32.f16 %f1, %rs1;}

	// end inline asm
	add.s64 	%rd9, %rd5, %rd7;
	ld.global.nc.u16 	%rs2, [%rd9];
	// begin inline asm
	{  cvt.f32.f16 %f2, %rs2;}

	// end inline asm
	mul.f32 	%f3, %f1, %f2;
	// begin inline asm
	{  cvt.rn.f16.f32 %rs3, %f3;}

	// end inline asm
	add.s64 	%rd10, %rd6, %rd7;
	st.global.u16 	[%rd10], %rs3;
$L__BB3_2:
	ret;

}
	// .globl	_Z17vector_add_kernelPK6__halfS1_PS_i
.visible .entry _Z17vector_add_kernelPK6__halfS1_PS_i(
	.param .u64 .ptr .align 1 _Z17vector_add_kernelPK6__halfS1_PS_i_param_0,
	.param .u64 .ptr .align 1 _Z17vector_add_kernelPK6__halfS1_PS_i_param_1,
	.param .u64 .ptr .align 1 _Z17vector_add_kernelPK6__halfS1_PS_i_param_2,
	.param .u32 _Z17vector_add_kernelPK6__halfS1_PS_i_param_3
)
{
	.reg .pred 	%p<2>;
	.reg .b16 	%rs<4>;
	.reg .b32 	%r<6>;
	.reg .b32 	%f<4>;
	.reg .b64 	%rd<11>;

	ld.param.u64 	%rd1, [_Z17vector_add_kernelPK6__halfS1_PS_i_param_0];
	ld.param.u64 	%rd2, [_Z17vector_add_kernelPK6__halfS1_PS_i_param_1];
	ld.param.u64 	%rd3, [_Z17vector_add_kernelPK6__halfS1_PS_i_param_2];
	ld.param.u32 	%r2, [_Z17vector_add_kernelPK6__halfS1_PS_i_param_3];
	mov.u32 	%r3, %ctaid.x;
	mov.u32 	%r4, %ntid.x;
	mov.u32 	%r5, %tid.x;
	mad.lo.s32 	%r1, %r3, %r4, %r5;
	setp.ge.s32 	%p1, %r1, %r2;
	@%p1 bra 	$L__BB4_2;
	cvta.to.global.u64 	%rd4, %rd1;
	cvta.to.global.u64 	%rd5, %rd2;
	cvta.to.global.u64 	%rd6, %rd3;
	mul.wide.s32 	%rd7, %r1, 2;
	add.s64 	%rd8, %rd4, %rd7;
	ld.global.nc.u16 	%rs1, [%rd8];
	// begin inline asm
	{  cvt.f32.f16 %f1, %rs1;}

	// end inline asm
	add.s64 	%rd9, %rd5, %rd7;
	ld.global.nc.u16 	%rs2, [%rd9];
	// begin inline asm
	{  cvt.f32.f16 %f2, %rs2;}

	// end inline asm
	add.f32 	%f3, %f1, %f2;
	// begin inline asm
	{  cvt.rn.f16.f32 %rs3, %f3;}

	// end inline asm
	add.s64 	%rd10, %rd6, %rd7;
	st.global.u16 	[%rd10], %rs3;
$L__BB4_2:
	ret;

}
	// .globl	_Z14softmax_kernelP6__halfii
.visible .entry _Z14softmax_kernelP6__halfii(
	.param .u64 .ptr .align 1 _Z14softmax_kernelP6__halfii_param_0,
	.param .u32 _Z14softmax_kernelP6__halfii_param_1,
	.param .u32 _Z14softmax_kernelP6__halfii_param_2
)
{
	.reg .pred 	%p<50>;
	.reg .b16 	%rs<30>;
	.reg .b32 	%r<149>;
	.reg .b32 	%f<198>;
	.reg .b64 	%rd<85>;

	ld.param.u64 	%rd27, [_Z14softmax_kernelP6__halfii_param_0];
	ld.param.u32 	%r56, [_Z14softmax_kernelP6__halfii_param_1];
	ld.param.u32 	%r55, [_Z14softmax_kernelP6__halfii_param_2];
	mov.u32 	%r1, %ctaid.x;
	mov.u32 	%r147, %tid.x;
	mov.u32 	%r3, %ntid.x;
	setp.ge.s32 	%p1, %r1, %r56;
	@%p1 bra 	$L__BB5_53;
	cvta.to.global.u64 	%rd1, %rd27;
	mul.lo.s32 	%r4, %r55, %r1;
	mul.wide.s32 	%rd28, %r4, 2;
	add.s64 	%rd2, %rd1, %rd28;
	setp.ge.s32 	%p2, %r147, %r55;
	mov.f32 	%f187, 0fFF800000;
	@%p2 bra 	$L__BB5_7;
	add.s32 	%r57, %r147, %r3;
	max.u32 	%r58, %r55, %r57;
	setp.lt.u32 	%p3, %r57, %r55;
	selp.u32 	%r59, 1, 0, %p3;
	add.s32 	%r60, %r57, %r59;
	sub.s32 	%r61, %r58, %r60;
	div.u32 	%r62, %r61, %r3;
	add.s32 	%r5, %r62, %r59;
	and.b32  	%r63, %r5, 3;
	setp.eq.s32 	%p4, %r63, 3;
	mov.f32 	%f187, 0fFF800000;
	mov.u32 	%r132, %r147;
	@%p4 bra 	$L__BB5_5;
	mul.wide.u32 	%rd30, %r147, 2;
	add.s64 	%rd31, %rd28, %rd30;
	add.s64 	%rd80, %rd1, %rd31;
	mul.wide.u32 	%rd4, %r3, 2;
	add.s32 	%r64, %r5, 1;
	and.b32  	%r65, %r64, 3;
	neg.s32 	%r130, %r65;
	mov.f32 	%f187, 0fFF800000;
	mov.u32 	%r132, %r147;
$L__BB5_4:
	.pragma "nounroll";
	ld.global.u16 	%rs3, [%rd80];
	// begin inline asm
	{  cvt.f32.f16 %f40, %rs3;}

	// end inline asm
	abs.f32 	%f41, %f40;
	setp.equ.f32 	%p5, %f41, 0f7F800000;
	max.f32 	%f42, %f187, %f40;
	selp.f32 	%f187, %f187, %f42, %p5;
	add.s32 	%r132, %r132, %r3;
	add.s64 	%rd80, %rd80, %rd4;
	add.s32 	%r130, %r130, 1;
	setp.ne.s32 	%p6, %r130, 0;
	@%p6 bra 	$L__BB5_4;
$L__BB5_5:
	setp.lt.u32 	%p7, %r5, 3;
	@%p7 bra 	$L__BB5_7;
$L__BB5_6:
	mul.wide.u32 	%rd32, %r132, 2;
	add.s64 	%rd33, %rd2, %rd32;
	ld.global.u16 	%rs4, [%rd33];
	// begin inline asm
	{  cvt.f32.f16 %f43, %rs4;}

	// end inline asm
	abs.f32 	%f47, %f43;
	setp.equ.f32 	%p8, %f47, 0f7F800000;
	max.f32 	%f48, %f187, %f43;
	selp.f32 	%f49, %f187, %f48, %p8;
	add.s32 	%r66, %r132, %r3;
	mul.wide.u32 	%rd34, %r66, 2;
	add.s64 	%rd35, %rd2, %rd34;
	ld.global.u16 	%rs5, [%rd35];
	// begin inline asm
	{  cvt.f32.f16 %f44, %rs5;}

	// end inline asm
	abs.f32 	%f50, %f44;
	setp.equ.f32 	%p9, %f50, 0f7F800000;
	max.f32 	%f51, %f49, %f44;
	selp.f32 	%f52, %f49, %f51, %p9;
	add.s32 	%r67, %r66, %r3;
	mul.wide.u32 	%rd36, %r67, 2;
	add.s64 	%rd37, %rd2, %rd36;
	ld.global.u16 	%rs6, [%rd37];
	// begin inline asm
	{  cvt.f32.f16 %f45, %rs6;}

	// end inline asm
	abs.f32 	%f53, %f45;
	setp.equ.f32 	%p10, %f53, 0f7F800000;
	max.f32 	%f54, %f52, %f45;
	selp.f32 	%f55, %f52, %f54, %p10;
	add.s32 	%r68, %r67, %r3;
	mul.wide.u32 	%rd38, %r68, 2;
	add.s64 	%rd39, %rd2, %rd38;
	ld.global.u16 	%rs7, [%rd39];
	// begin inline asm
	{  cvt.f32.f16 %f46, %rs7;}

	// end inline asm
	abs.f32 	%f56, %f46;
	setp.equ.f32 	%p11, %f56, 0f7F800000;
	max.f32 	%f57, %f55, %f46;
	selp.f32 	%f187, %f55, %f57, %p11;
	add.s32 	%r132, %r68, %r3;
	setp.lt.s32 	%p12, %r132, %r55;
	@%p12 bra 	$L__BB5_6;
$L__BB5_7:
	shl.b32 	%r69, %r147, 2;
	mov.u32 	%r70, shared;
	add.s32 	%r14, %r70, %r69;
	st.shared.f32 	[%r14], %f187;
	bar.sync 	0;
	setp.lt.u32 	%p13, %r3, 2;
	@%p13 bra 	$L__BB5_12;
	mov.u32 	%r134, %r3;
$L__BB5_9:
	shr.u32 	%r16, %r134, 1;
	setp.ge.u32 	%p14, %r147, %r16;
	@%p14 bra 	$L__BB5_11;
	ld.shared.f32 	%f58, [%r14];
	shl.b32 	%r71, %r16, 2;
	add.s32 	%r72, %r14, %r71;
	ld.shared.f32 	%f59, [%r72];
	max.f32 	%f60, %f58, %f59;
	st.shared.f32 	[%r14], %f60;
$L__BB5_11:
	bar.sync 	0;
	setp.gt.u32 	%p15, %r134, 3;
	mov.u32 	%r134, %r16;
	@%p15 bra 	$L__BB5_9;
$L__BB5_12:
	ld.shared.f32 	%f8, [shared];
	bar.sync 	0;
	abs.f32 	%f61, %f8;
	setp.equ.f32 	%p16, %f61, 0f7F800000;
	@%p16 bra 	$L__BB5_41;
	setp.ge.s32 	%p17, %r147, %r55;
	mov.f32 	%f197, 0f00000000;
	@%p17 bra 	$L__BB5_29;
	add.s32 	%r73, %r147, %r3;
	max.s32 	%r74, %r55, %r73;
	setp.lt.s32 	%p18, %r73, %r55;
	selp.u32 	%r75, 1, 0, %p18;
	add.s32 	%r76, %r73, %r75;
	sub.s32 	%r77, %r74, %r76;
	div.u32 	%r78, %r77, %r3;
	add.s32 	%r17, %r78, %r75;
	and.b32  	%r79, %r17, 3;
	setp.eq.s32 	%p19, %r79, 3;
	mov.f32 	%f197, 0f00000000;
	mov.u32 	%r137, %r147;
	@%p19 bra 	$L__BB5_19;
	mul.wide.u32 	%rd41, %r147, 2;
	add.s64 	%rd42, %rd28, %rd41;
	add.s64 	%rd81, %rd1, %rd42;
	mul.wide.u32 	%rd8, %r3, 2;
	add.s32 	%r80, %r17, 1;
	and.b32  	%r81, %r80, 3;
	neg.s32 	%r135, %r81;
	mov.f32 	%f197, 0f00000000;
	mov.u32 	%r137, %r147;
$L__BB5_16:
	.pragma "nounroll";
	ld.global.u16 	%rs8, [%rd81];
	// begin inline asm
	{  cvt.f32.f16 %f66, %rs8;}

	// end inline asm
	abs.f32 	%f68, %f66;
	setp.equ.f32 	%p20, %f68, 0f7F800000;
	mov.f32 	%f189, 0f00000000;
	@%p20 bra 	$L__BB5_18;
	sub.f32 	%f69, %f66, %f8;
	max.f32 	%f70, %f69, 0fC2B00000;
	min.f32 	%f71, %f70, 0f00000000;
	fma.rn.f32 	%f72, %f71, 0f3BBB989D, 0f3F000000;
	cvt.sat.f32.f32 	%f73, %f72;
	mov.f32 	%f74, 0f4B400001;
	mov.f32 	%f75, 0f437C0000;
	fma.rm.f32 	%f76, %f73, %f75, %f74;
	add.f32 	%f77, %f76, 0fCB40007F;
	neg.f32 	%f78, %f77;
	fma.rn.f32 	%f79, %f71, 0f3FB8AA3B, %f78;
	fma.rn.f32 	%f80, %f71, 0f32A57060, %f79;
	mov.b32 	%r82, %f76;
	shl.b32 	%r83, %r82, 23;
	mov.b32 	%f81, %r83;
	ex2.approx.ftz.f32 	%f82, %f80;
	mul.f32 	%f189, %f82, %f81;
$L__BB5_18:
	// begin inline asm
	{  cvt.rn.f16.f32 %rs9, %f189;}

	// end inline asm
	st.global.u16 	[%rd81], %rs9;
	add.f32 	%f197, %f197, %f189;
	add.s32 	%r137, %r137, %r3;
	add.s64 	%rd81, %rd81, %rd8;
	add.s32 	%r135, %r135, 1;
	setp.ne.s32 	%p21, %r135, 0;
	@%p21 bra 	$L__BB5_16;
$L__BB5_19:
	setp.lt.u32 	%p22, %r17, 3;
	@%p22 bra 	$L__BB5_29;
$L__BB5_20:
	mul.wide.u32 	%rd43, %r137, 2;
	add.s64 	%rd15, %rd2, %rd43;
	ld.global.u16 	%rs10, [%rd15];
	// begin inline asm
	{  cvt.f32.f16 %f84, %rs10;}

	// end inline asm
	abs.f32 	%f86, %f84;
	setp.equ.f32 	%p23, %f86, 0f7F800000;
	mov.f32 	%f193, 0f00000000;
	@%p23 bra 	$L__BB5_22;
	sub.f32 	%f87, %f84, %f8;
	max.f32 	%f88, %f87, 0fC2B00000;
	min.f32 	%f89, %f88, 0f00000000;
	fma.rn.f32 	%f90, %f89, 0f3BBB989D, 0f3F000000;
	cvt.sat.f32.f32 	%f91, %f90;
	mov.f32 	%f92, 0f4B400001;
	mov.f32 	%f93, 0f437C0000;
	fma.rm.f32 	%f94, %f91, %f93, %f92;
	add.f32 	%f95, %f94, 0fCB40007F;
	neg.f32 	%f96, %f95;
	fma.rn.f32 	%f97, %f89, 0f3FB8AA3B, %f96;
	fma.rn.f32 	%f98, %f89, 0f32A57060, %f97;
	mov.b32 	%r84, %f94;
	shl.b32 	%r85, %r84, 23;
	mov.b32 	%f99, %r85;
	ex2.approx.ftz.f32 	%f100, %f98;
	mul.f32 	%f193, %f100, %f99;
$L__BB5_22:
	// begin inline asm
	{  cvt.rn.f16.f32 %rs11, %f193;}

	// end inline asm
	st.global.u16 	[%rd15], %rs11;
	add.f32 	%f20, %f197, %f193;
	add.s32 	%r33, %r137, %r3;
	mul.wide.u32 	%rd44, %r33, 2;
	add.s64 	%rd16, %rd2, %rd44;
	ld.global.u16 	%rs12, [%rd16];
	// begin inline asm
	{  cvt.f32.f16 %f102, %rs12;}

	// end inline asm
	abs.f32 	%f104, %f102;
	setp.equ.f32 	%p24, %f104, 0f7F800000;
	mov.f32 	%f194, 0f00000000;
	@%p24 bra 	$L__BB5_24;
	sub.f32 	%f105, %f102, %f8;
	max.f32 	%f106, %f105, 0fC2B00000;
	min.f32 	%f107, %f106, 0f00000000;
	fma.rn.f32 	%f108, %f107, 0f3BBB989D, 0f3F000000;
	cvt.sat.f32.f32 	%f109, %f108;
	mov.f32 	%f110, 0f4B400001;
	mov.f32 	%f111, 0f437C0000;
	fma.rm.f32 	%f112, %f109, %f111, %f110;
	add.f32 	%f113, %f112, 0fCB40007F;
	neg.f32 	%f114, %f113;
	fma.rn.f32 	%f115, %f107, 0f3FB8AA3B, %f114;
	fma.rn.f32 	%f116, %f107, 0f32A57060, %f115;
	mov.b32 	%r86, %f112;
	shl.b32 	%r87, %r86, 23;
	mov.b32 	%f117, %r87;
	ex2.approx.ftz.f32 	%f118, %f116;
	mul.f32 	%f194, %f118, %f117;
$L__BB5_24:
	// begin inline asm
	{  cvt.rn.f16.f32 %rs13, %f194;}

	// end inline asm
	st.global.u16 	[%rd16], %rs13;
	add.f32 	%f24, %f20, %f194;
	add.s32 	%r34, %r33, %r3;
	mul.wide.u32 	%rd45, %r34, 2;
	add.s64 	%rd17, %rd2, %rd45;
	ld.global.u16 	%rs14, [%rd17];
	// begin inline asm
	{  cvt.f32.f16 %f120, %rs14;}

	// end inline asm
	abs.f32 	%f122, %f120;
	setp.equ.f32 	%p25, %f122, 0f7F800000;
	mov.f32 	%f195, 0f00000000;
	@%p25 bra 	$L__BB5_26;
	sub.f32 	%f123, %f120, %f8;
	max.f32 	%f124, %f123, 0fC2B00000;
	min.f32 	%f125, %f124, 0f00000000;
	fma.rn.f32 	%f126, %f125, 0f3BBB989D, 0f3F000000;
	cvt.sat.f32.f32 	%f127, %f126;
	mov.f32 	%f128, 0f4B400001;
	mov.f32 	%f129, 0f437C0000;
	fma.rm.f32 	%f130, %f127, %f129, %f128;
	add.f32 	%f131, %f130, 0fCB40007F;
	neg.f32 	%f132, %f131;
	fma.rn.f32 	%f133, %f125, 0f3FB8AA3B, %f132;
	fma.rn.f32 	%f134, %f125, 0f32A57060, %f133;
	mov.b32 	%r88, %f130;
	shl.b32 	%r89, %r88, 23;
	mov.b32 	%f135, %r89;
	ex2.approx.ftz.f32 	%f136, %f134;
	mul.f32 	%f195, %f136, %f135;
$L__BB5_26:
	// begin inline asm
	{  cvt.rn.f16.f32 %rs15, %f195;}

	// end inline asm
	st.global.u16 	[%rd17], %rs15;
	add.f32 	%f28, %f24, %f195;
	add.s32 	%r35, %r34, %r3;
	mul.wide.u32 	%rd46, %r35, 2;
	add.s64 	%rd18, %rd2, %rd46;
	ld.global.u16 	%rs16, [%rd18];
	// begin inline asm
	{  cvt.f32.f16 %f138, %rs16;}

	// end inline asm
	abs.f32 	%f140, %f138;
	setp.equ.f32 	%p26, %f140, 0f7F800000;
	mov.f32 	%f196, 0f00000000;
	@%p26 bra 	$L__BB5_28;
	sub.f32 	%f141, %f138, %f8;
	max.f32 	%f142, %f141, 0fC2B00000;
	min.f32 	%f143, %f142, 0f00000000;
	fma.rn.f32 	%f144, %f143, 0f3BBB989D, 0f3F000000;
	cvt.sat.f32.f32 	%f145, %f144;
	mov.f32 	%f146, 0f4B400001;
	mov.f32 	%f147, 0f437C0000;
	fma.rm.f32 	%f148, %f145, %f147, %f146;
	add.f32 	%f149, %f148, 0fCB40007F;
	neg.f32 	%f150, %f149;
	fma.rn.f32 	%f151, %f143, 0f3FB8AA3B, %f150;
	fma.rn.f32 	%f152, %f143, 0f32A57060, %f151;
	mov.b32 	%r90, %f148;
	shl.b32 	%r91, %r90, 23;
	mov.b32 	%f153, %r91;
	ex2.approx.ftz.f32 	%f154, %f152;
	mul.f32 	%f196, %f154, %f153;
$L__BB5_28:
	// begin inline asm
	{  cvt.rn.f16.f32 %rs17, %f196;}

	// end inline asm
	st.global.u16 	[%rd18], %rs17;
	add.f32 	%f197, %f28, %f196;
	add.s32 	%r137, %r35, %r3;
	setp.lt.s32 	%p27, %r137, %r55;
	@%p27 bra 	$L__BB5_20;
$L__BB5_29:
	setp.lt.u32 	%p28, %r3, 2;
	st.shared.f32 	[%r14], %f197;
	bar.sync 	0;
	@%p28 bra 	$L__BB5_34;
	mov.u32 	%r142, %r3;
$L__BB5_31:
	shr.u32 	%r38, %r142, 1;
	setp.ge.u32 	%p29, %r147, %r38;
	@%p29 bra 	$L__BB5_33;
	shl.b32 	%r92, %r38, 2;
	add.s32 	%r93, %r14, %r92;
	ld.shared.f32 	%f156, [%r93];
	ld.shared.f32 	%f157, [%r14];
	add.f32 	%f158, %f156, %f157;
	st.shared.f32 	[%r14], %f158;
$L__BB5_33:
	bar.sync 	0;
	setp.gt.u32 	%p30, %r142, 3;
	mov.u32 	%r142, %r38;
	@%p30 bra 	$L__BB5_31;
$L__BB5_34:
	ld.shared.f32 	%f34, [shared];
	setp.gt.f32 	%p31, %f34, 0f2B8CBCCC;
	@%p31 bra 	$L__BB5_47;
	setp.ge.s32 	%p32, %r147, %r55;
	@%p32 bra 	$L__BB5_53;
	cvt.rn.f32.u32 	%f160, %r55;
	rcp.rn.f32 	%f159, %f160;
	// begin inline asm
	{  cvt.rn.f16.f32 %rs18, %f159;}

	// end inline asm
	add.s32 	%r94, %r147, %r3;
	max.s32 	%r95, %r55, %r94;
	setp.lt.s32 	%p33, %r94, %r55;
	selp.u32 	%r96, 1, 0, %p33;
	add.s32 	%r97, %r94, %r96;
	sub.s32 	%r98, %r95, %r97;
	div.u32 	%r99, %r98, %r3;
	add.s32 	%r39, %r99, %r96;
	and.b32  	%r100, %r39, 3;
	setp.eq.s32 	%p34, %r100, 3;
	@%p34 bra 	$L__BB5_39;
	add.s32 	%r101, %r39, 1;
	and.b32  	%r102, %r101, 3;
	mul.wide.u32 	%rd48, %r147, 2;
	add.s64 	%rd49, %rd28, %rd48;
	add.s64 	%rd83, %rd1, %rd49;
	mul.wide.u32 	%rd20, %r3, 2;
	neg.s32 	%r143, %r102;
	mad.lo.s32 	%r147, %r3, %r102, %r147;
$L__BB5_38:
	.pragma "nounroll";
	st.global.u16 	[%rd83], %rs18;
	add.s64 	%rd83, %rd83, %rd20;
	add.s32 	%r143, %r143, 1;
	setp.ne.s32 	%p35, %r143, 0;
	@%p35 bra 	$L__BB5_38;
$L__BB5_39:
	setp.lt.u32 	%p36, %r39, 3;
	@%p36 bra 	$L__BB5_53;
$L__BB5_40:
	mul.wide.u32 	%rd50, %r147, 2;
	add.s64 	%rd51, %rd2, %rd50;
	st.global.u16 	[%rd51], %rs18;
	add.s32 	%r103, %r147, %r3;
	mul.wide.u32 	%rd52, %r103, 2;
	add.s64 	%rd53, %rd2, %rd52;
	st.global.u16 	[%rd53], %rs18;
	add.s32 	%r104, %r103, %r3;
	mul.wide.u32 	%rd54, %r104, 2;
	add.s64 	%rd55, %rd2, %rd54;
	st.global.u16 	[%rd55], %rs18;
	add.s32 	%r105, %r104, %r3;
	mul.wide.u32 	%rd56, %r105, 2;
	add.s64 	%rd57, %rd2, %rd56;
	st.global.u16 	[%rd57], %rs18;
	add.s32 	%r147, %r105, %r3;
	setp.lt.s32 	%p37, %r147, %r55;
	@%p37 bra 	$L__BB5_40;
	bra.uni 	$L__BB5_53;
$L__BB5_41:
	setp.ge.s32 	%p44, %r147, %r55;
	@%p44 bra 	$L__BB5_53;
	cvt.rn.f32.u32 	%f182, %r55;
	rcp.rn.f32 	%f181, %f182;
	// begin inline asm
	{  cvt.rn.f16.f32 %rs29, %f181;}

	// end inline asm
	add.s32 	%r118, %r147, %r3;
	max.s32 	%r119, %r55, %r118;
	setp.lt.s32 	%p45, %r118, %r55;
	selp.u32 	%r120, 1, 0, %p45;
	add.s32 	%r121, %r118, %r120;
	sub.s32 	%r122, %r119, %r121;
	div.u32 	%r123, %r122, %r3;
	add.s32 	%r24, %r123, %r120;
	and.b32  	%r124, %r24, 3;
	setp.eq.s32 	%p46, %r124, 3;
	@%p46 bra 	$L__BB5_45;
	add.s32 	%r125, %r24, 1;
	and.b32  	%r126, %r125, 3;
	mul.wide.u32 	%rd70, %r147, 2;
	add.s64 	%rd71, %rd28, %rd70;
	add.s64 	%rd82, %rd1, %rd71;
	mul.wide.u32 	%rd12, %r3, 2;
	neg.s32 	%r138, %r126;
	mad.lo.s32 	%r147, %r3, %r126, %r147;
$L__BB5_44:
	.pragma "nounroll";
	st.global.u16 	[%rd82], %rs29;
	add.s64 	%rd82, %rd82, %rd12;
	add.s32 	%r138, %r138, 1;
	setp.ne.s32 	%p47, %r138, 0;
	@%p47 bra 	$L__BB5_44;
$L__BB5_45:
	setp.lt.u32 	%p48, %r24, 3;
	@%p48 bra 	$L__BB5_53;
$L__BB5_46:
	mul.wide.u32 	%rd72, %r147, 2;
	add.s64 	%rd73, %rd2, %rd72;
	st.global.u16 	[%rd73], %rs29;
	add.s32 	%r127, %r147, %r3;
	mul.wide.u32 	%rd74, %r127, 2;
	add.s64 	%rd75, %rd2, %rd74;
	st.global.u16 	[%rd75], %rs29;
	add.s32 	%r128, %r127, %r3;
	mul.wide.u32 	%rd76, %r128, 2;
	add.s64 	%rd77, %rd2, %rd76;
	st.global.u16 	[%rd77], %rs29;
	add.s32 	%r129, %r128, %r3;
	mul.wide.u32 	%rd78, %r129, 2;
	add.s64 	%rd79, %rd2, %rd78;
	st.global.u16 	[%rd79], %rs29;
	add.s32 	%r147, %r129, %r3;
	setp.lt.s32 	%p49, %r147, %r55;
	@%p49 bra 	$L__BB5_46;
	bra.uni 	$L__BB5_53;
$L__BB5_47:
	setp.ge.s32 	%p38, %r147, %r55;
	rcp.rn.f32 	%f35, %f34;
	@%p38 bra 	$L__BB5_53;
	add.s32 	%r106, %r147, %r3;
	max.s32 	%r107, %r55, %r106;
	setp.lt.s32 	%p39, %r106, %r55;
	selp.u32 	%r108, 1, 0, %p39;
	add.s32 	%r109, %r106, %r108;
	sub.s32 	%r110, %r107, %r109;
	div.u32 	%r111, %r110, %r3;
	add.s32 	%r45, %r111, %r108;
	and.b32  	%r112, %r45, 3;
	setp.eq.s32 	%p40, %r112, 3;
	@%p40 bra 	$L__BB5_51;
	add.s32 	%r113, %r45, 1;
	and.b32  	%r114, %r113, 3;
	mul.wide.u32 	%rd59, %r147, 2;
	add.s64 	%rd60, %rd28, %rd59;
	add.s64 	%rd84, %rd1, %rd60;
	mul.wide.u32 	%rd24, %r3, 2;
	neg.s32 	%r145, %r114;
	mad.lo.s32 	%r147, %r3, %r114, %r147;
$L__BB5_50:
	.pragma "nounroll";
	ld.global.u16 	%rs19, [%rd84];
	// begin inline asm
	{  cvt.f32.f16 %f161, %rs19;}

	// end inline asm
	mul.f32 	%f163, %f35, %f161;
	max.f32 	%f164, %f163, 0f00000000;
	min.f32 	%f162, %f164, 0f3F800000;
	// begin inline asm
	{  cvt.rn.f16.f32 %rs20, %f162;}

	// end inline asm
	st.global.u16 	[%rd84], %rs20;
	add.s64 	%rd84, %rd84, %rd24;
	add.s32 	%r145, %r145, 1;
	setp.ne.s32 	%p41, %r145, 0;
	@%p41 bra 	$L__BB5_50;
$L__BB5_51:
	setp.lt.u32 	%p42, %r45, 3;
	@%p42 bra 	$L__BB5_53;
$L__BB5_52:
	mul.wide.u32 	%rd61, %r147, 2;
	add.s64 	%rd62, %rd2, %rd61;
	ld.global.u16 	%rs21, [%rd62];
	// begin inline asm
	{  cvt.f32.f16 %f165, %rs21;}

	// end inline asm
	mul.f32 	%f173, %f35, %f165;
	max.f32 	%f174, %f173, 0f00000000;
	min.f32 	%f166, %f174, 0f3F800000;
	// begin inline asm
	{  cvt.rn.f16.f32 %rs22, %f166;}

	// end inline asm
	st.global.u16 	[%rd62], %rs22;
	add.s32 	%r115, %r147, %r3;
	mul.wide.u32 	%rd63, %r115, 2;
	add.s64 	%rd64, %rd2, %rd63;
	ld.global.u16 	%rs23, [%rd64];
	// begin inline asm
	{  cvt.f32.f16 %f167, %rs23;}

	// end inline asm
	mul.f32 	%f175, %f35, %f167;
	max.f32 	%f176, %f175, 0f00000000;
	min.f32 	%f168, %f176, 0f3F800000;
	// begin inline asm
	{  cvt.rn.f16.f32 %rs24, %f168;}

	// end inline asm
	st.global.u16 	[%rd64], %rs24;
	add.s32 	%r116, %r115, %r3;
	mul.wide.u32 	%rd65, %r116, 2;
	add.s64 	%rd66, %rd2, %rd65;
	ld.global.u16 	%rs25, [%rd66];
	// begin inline asm
	{  cvt.f32.f16 %f169, %rs25;}

	// end inline asm
	mul.f32 	%f177, %f35, %f169;
	max.f32 	%f178, %f177, 0f00000000;
	min.f32 	%f170, %f178, 0f3F800000;
	// begin inline asm
	{  cvt.rn.f16.f32 %rs26, %f170;}

	// end inline asm
	st.global.u16 	[%rd66], %rs26;
	add.s32 	%r117, %r116, %r3;
	mul.wide.u32 	%rd67, %r117, 2;
	add.s64 	%rd68, %rd2, %rd67;
	ld.global.u16 	%rs27, [%rd68];
	// begin inline asm
	{  cvt.f32.f16 %f171, %rs27;}

	// end inline asm
	mul.f32 	%f179, %f35, %f171;
	max.f32 	%f180, %f179, 0f00000000;
	min.f32 	%f172, %f180, 0f3F800000;
	// begin inline asm
	{  cvt.rn.f16.f32 %rs28, %f172;}

	// end inline asm
	st.global.u16 	[%rd68], %rs28;
	add.s32 	%r147, %r117, %r3;
	setp.lt.s32 	%p43, %r147, %r55;
	@%p43 bra 	$L__BB5_52;
$L__BB5_53:
	ret;

}
	// .globl	_Z11rope_kernelP6__halfS0_iiiif
.visible .entry _Z11rope_kernelP6__halfS0_iiiif(
	.param .u64 .ptr .align 1 _Z11rope_kernelP6__halfS0_iiiif_param_0,
	.param .u64 .ptr .align 1 _Z11rope_kernelP6__halfS0_iiiif_param_1,
	.param .u32 _Z11rope_kernelP6__halfS0_iiiif_param_2,
	.param .u32 _Z11rope_kernelP6__halfS0_iiiif_param_3,
	.param .u32 _Z11rope_kernelP6__halfS0_iiiif_param_4,
	.param .u32 _Z11rope_kernelP6__halfS0_iiiif_param_5,
	.param .f32 _Z11rope_kernelP6__halfS0_iiiif_param_6
)
{
	.local .align 4 .b8 	__local_depot6[28];
	.reg .b64 	%SP;
	.reg .b64 	%SPL;
	.reg .pred 	%p<42>;
	.reg .b16 	%rs<5>;
	.reg .b32 	%r<112>;
	.reg .b32 	%f<144>;
	.reg .b64 	%rd<47>;
	.reg .b64 	%fd<5>;

	mov.u64 	%SPL, __local_depot6;
	ld.param.u64 	%rd17, [_Z11rope_kernelP6__halfS0_iiiif_param_0];
	ld.param.u64 	%rd18, [_Z11rope_kernelP6__halfS0_iiiif_param_1];
	ld.param.u32 	%r33, [_Z11rope_kernelP6__halfS0_iiiif_param_2];
	ld.param.u32 	%r34, [_Z11rope_kernelP6__halfS0_iiiif_param_3];
	ld.param.u32 	%r35, [_Z11rope_kernelP6__halfS0_iiiif_param_4];
	ld.param.u32 	%r36, [_Z11rope_kernelP6__halfS0_iiiif_param_5];
	ld.param.f32 	%f20, [_Z11rope_kernelP6__halfS0_iiiif_param_6];
	add.u64 	%rd1, %SPL, 0;
	mov.u32 	%r37, %ctaid.x;
	mov.u32 	%r38, %ntid.x;
	mov.u32 	%r39, %tid.x;
	mad.lo.s32 	%r1, %r37, %r38, %r39;
	shr.u32 	%r40, %r34, 31;
	add.s32 	%r41, %r34, %r40;
	shr.s32 	%r2, %r41, 1;
	mul.lo.s32 	%r3, %r35, %r2;
	mad.lo.s32 	%r42, %r36, %r2, %r3;
	setp.ge.s32 	%p1, %r1, %r42;
	mov.f32 	%f141, 0f3F800000;
	@%p1 bra 	$L__BB6_26;
	setp.lt.s32 	%p2, %r1, %r3;
	selp.b32 	%r43, 0, %r3, %p2;
	sub.s32 	%r4, %r1, %r43;
	selp.b64 	%rd2, %rd17, %rd18, %p2;
	rem.s32 	%r5, %r4, %r2;
	shl.b32 	%r44, %r5, 1;
	cvt.rn.f32.s32 	%f22, %r44;
	cvt.rn.f32.s32 	%f23, %r34;
	div.rn.f32 	%f24, %f22, %f23;
	mul.f32 	%f25, %f24, 0f3F000000;
	cvt.rzi.f32.f32 	%f26, %f25;
	add.f32 	%f27, %f26, %f26;
	sub.f32 	%f28, %f24, %f27;
	abs.f32 	%f2, %f28;
	abs.f32 	%f3, %f20;
	setp.lt.f32 	%p3, %f3, 0f00800000;
	mul.f32 	%f29, %f3, 0f4B800000;
	selp.f32 	%f30, %f29, %f3, %p3;
	selp.f32 	%f31, 0fC1C00000, 0f00000000, %p3;
	mov.b32 	%r45, %f30;
	add.s32 	%r46, %r45, -1060439283;
	and.b32  	%r47, %r46, -8388608;
	sub.s32 	%r48, %r45, %r47;
	mov.b32 	%f32, %r48;
	cvt.rn.f32.s32 	%f33, %r47;
	fma.rn.f32 	%f34, %f33, 0f34000000, %f31;
	add.f32 	%f35, %f32, 0fBF800000;
	add.f32 	%f36, %f32, 0f3F800000;
	rcp.approx.ftz.f32 	%f37, %f36;
	add.f32 	%f38, %f35, %f35;
	mul.f32 	%f39, %f38, %f37;
	mul.f32 	%f40, %f39, %f39;
	sub.f32 	%f41, %f35, %f39;
	add.f32 	%f42, %f41, %f41;
	neg.f32 	%f43, %f39;
	fma.rn.f32 	%f44, %f43, %f35, %f42;
	mul.rn.f32 	%f45, %f37, %f44;
	fma.rn.f32 	%f46, %f40, 0f3A2C32E4, 0f3B52E7DB;
	fma.rn.f32 	%f47, %f46, %f40, 0f3C93BB73;
	fma.rn.f32 	%f48, %f47, %f40, 0f3DF6384F;
	mul.rn.f32 	%f49, %f48, %f40;
	fma.rn.f32 	%f50, %f39, 0f3FB8AA3B, %f34;
	sub.f32 	%f51, %f34, %f50;
	fma.rn.f32 	%f52, %f39, 0f3FB8AA3B, %f51;
	fma.rn.f32 	%f53, %f45, 0f3FB8AA3B, %f52;
	fma.rn.f32 	%f54, %f39, 0f32A55E34, %f53;
	mul.f32 	%f55, %f49, 0f40400000;
	fma.rn.f32 	%f56, %f55, %f45, %f54;
	fma.rn.f32 	%f57, %f49, %f39, %f56;
	add.rn.f32 	%f58, %f50, %f57;
	neg.f32 	%f59, %f50;
	add.rn.f32 	%f60, %f58, %f59;
	neg.f32 	%f61, %f60;
	add.rn.f32 	%f62, %f57, %f61;
	mul.rn.f32 	%f63, %f58, %f24;
	neg.f32 	%f64, %f63;
	fma.rn.f32 	%f65, %f58, %f24, %f64;
	fma.rn.f32 	%f66, %f62, %f24, %f65;
	cvt.rni.f32.f32 	%f67, %f63;
	sub.f32 	%f68, %f63, %f67;
	add.f32 	%f69, %f68, %f66;
	fma.rn.f32 	%f70, %f69, 0f391FCB8E, 0f3AAF85ED;
	fma.rn.f32 	%f71, %f70, %f69, 0f3C1D9856;
	fma.rn.f32 	%f72, %f71, %f69, 0f3D6357BB;
	fma.rn.f32 	%f73, %f72, %f69, 0f3E75FDEC;
	fma.rn.f32 	%f74, %f73, %f69, 0f3F317218;
	fma.rn.f32 	%f75, %f74, %f69, 0f3F800000;
	cvt.rzi.s32.f32 	%r49, %f67;
	setp.gt.f32 	%p4, %f67, 0f00000000;
	selp.b32 	%r50, 0, -2097152000, %p4;
	add.s32 	%r51, %r50, 2130706432;
	mov.b32 	%f76, %r51;
	mul.f32 	%f77, %f75, %f76;
	shl.b32 	%r52, %r49, 23;
	sub.s32 	%r53, %r52, %r50;
	mov.b32 	%f78, %r53;
	mul.f32 	%f79, %f77, %f78;
	abs.f32 	%f80, %f63;
	setp.gt.f32 	%p5, %f80, 0f43180000;
	setp.lt.f32 	%p6, %f63, 0f00000000;
	selp.f32 	%f81, 0f00000000, 0f7F800000, %p6;
	selp.f32 	%f4, %f81, %f79, %p5;
	setp.eq.f32 	%p7, %f20, 0f3F800000;
	setp.eq.f32 	%p8, %f24, 0f00000000;
	or.pred  	%p9, %p7, %p8;
	@%p9 bra 	$L__BB6_9;
	setp.num.f32 	%p10, %f3, %f3;
	abs.f32 	%f82, %f24;
	setp.num.f32 	%p11, %f82, %f82;
	and.pred  	%p12, %p10, %p11;
	@%p12 bra 	$L__BB6_4;
	add.rn.f32 	%f141, %f20, %f24;
	bra.uni 	$L__BB6_9;
$L__BB6_4:
	setp.neu.f32 	%p13, %f20, 0f00000000;
	setp.neu.f32 	%p14, %f3, 0f7F800000;
	and.pred  	%p15, %p13, %p14;
	@%p15 bra 	$L__BB6_6;
	setp.neu.f32 	%p22, %f2, 0f3F800000;
	add.f32 	%f87, %f20, %f20;
	mov.b32 	%r54, %f87;
	setp.lt.f32 	%p23, %f24, 0f00000000;
	xor.b32  	%r55, %r54, 2139095040;
	selp.b32 	%r56, %r55, %r54, %p23;
	and.b32  	%r57, %r56, 2147483647;
	selp.b32 	%r58, %r57, %r56, %p22;
	mov.b32 	%f141, %r58;
	bra.uni 	$L__BB6_9;
$L__BB6_6:
	setp.eq.f32 	%p16, %f20, 0fBF800000;
	setp.eq.f32 	%p17, %f82, 0f7F800000;
	and.pred  	%p18, %p16, %p17;
	@%p18 bra 	$L__BB6_9;
	setp.geu.f32 	%p19, %f20, 0f00000000;
	mov.f32 	%f141, %f4;
	@%p19 bra 	$L__BB6_9;
	setp.neu.f32 	%p20, %f2, 0f3F800000;
	neg.f32 	%f84, %f4;
	selp.f32 	%f85, %f4, %f84, %p20;
	cvt.rmi.f32.f32 	%f86, %f24;
	setp.neu.f32 	%p21, %f24, %f86;
	selp.f32 	%f141, 0f7FFFFFFF, %f85, %p21;
$L__BB6_9:
	rcp.rn.f32 	%f88, %f141;
	cvt.rn.f32.s32 	%f89, %r33;
	mul.f32 	%f10, %f88, %f89;
	mul.f32 	%f90, %f10, 0f3F22F983;
	cvt.rni.s32.f32 	%r111, %f90;
	cvt.rn.f32.s32 	%f91, %r111;
	fma.rn.f32 	%f92, %f91, 0fBFC90FDA, %f10;
	fma.rn.f32 	%f93, %f91, 0fB3A22168, %f92;
	fma.rn.f32 	%f143, %f91, 0fA7C234C5, %f93;
	abs.f32 	%f12, %f10;
	setp.ltu.f32 	%p24, %f12, 0f47CE4780;
	mov.u32 	%r107, %r111;
	mov.f32 	%f142, %f143;
	@%p24 bra 	$L__BB6_17;
	setp.neu.f32 	%p25, %f12, 0f7F800000;
	@%p25 bra 	$L__BB6_12;
	mov.f32 	%f96, 0f00000000;
	mul.rn.f32 	%f142, %f10, %f96;
	mov.b32 	%r107, 0;
	bra.uni 	$L__BB6_17;
$L__BB6_12:
	mov.b32 	%r7, %f10;
	shl.b32 	%r60, %r7, 8;
	or.b32  	%r8, %r60, -2147483648;
	mov.b64 	%rd43, 0;
	mov.b32 	%r104, 0;
	mov.u64 	%rd41, __cudart_i2opi_f;
	mov.u64 	%rd42, %rd1;
$L__BB6_13:
	.pragma "nounroll";
	ld.global.nc.u32 	%r61, [%rd41];
	mad.wide.u32 	%rd22, %r61, %r8, %rd43;
	shr.u64 	%rd43, %rd22, 32;
	st.local.u32 	[%rd42], %rd22;
	add.s32 	%r104, %r104, 1;
	add.s64 	%rd42, %rd42, 4;
	add.s64 	%rd41, %rd41, 4;
	setp.ne.s32 	%p26, %r104, 6;
	@%p26 bra 	$L__BB6_13;
	shr.u32 	%r62, %r7, 23;
	st.local.u32 	[%rd1+24], %rd43;
	and.b32  	%r11, %r62, 31;
	and.b32  	%r63, %r62, 224;
	add.s32 	%r64, %r63, -128;
	shr.u32 	%r65, %r64, 5;
	mul.wide.u32 	%rd23, %r65, 4;
	sub.s64 	%rd9, %rd1, %rd23;
	ld.local.u32 	%r105, [%rd9+24];
	ld.local.u32 	%r106, [%rd9+20];
	setp.eq.s32 	%p27, %r11, 0;
	@%p27 bra 	$L__BB6_16;
	shf.l.wrap.b32 	%r105, %r106, %r105, %r11;
	ld.local.u32 	%r66, [%rd9+16];
	shf.l.wrap.b32 	%r106, %r66, %r106, %r11;
$L__BB6_16:
	shr.u32 	%r67, %r105, 30;
	shf.l.wrap.b32 	%r68, %r106, %r105, 2;
	shl.b32 	%r69, %r106, 2;
	shr.u32 	%r70, %r68, 31;
	add.s32 	%r71, %r70, %r67;
	neg.s32 	%r72, %r71;
	setp.lt.s32 	%p28, %r7, 0;
	selp.b32 	%r107, %r72, %r71, %p28;
	xor.b32  	%r73, %r68, %r7;
	shr.s32 	%r74, %r68, 31;
	xor.b32  	%r75, %r74, %r68;
	xor.b32  	%r76, %r74, %r69;
	cvt.u64.u32 	%rd24, %r75;
	shl.b64 	%rd25, %rd24, 32;
	cvt.u64.u32 	%rd26, %r76;
	or.b64  	%rd27, %rd25, %rd26;
	cvt.rn.f64.s64 	%fd1, %rd27;
	mul.f64 	%fd2, %fd1, 0d3BF921FB54442D19;
	cvt.rn.f32.f64 	%f94, %fd2;
	neg.f32 	%f95, %f94;
	setp.lt.s32 	%p29, %r73, 0;
	selp.f32 	%f142, %f95, %f94, %p29;
$L__BB6_17:
	setp.ltu.f32 	%p30, %f12, 0f47CE4780;
	add.s32 	%r78, %r107, 1;
	mul.rn.f32 	%f97, %f142, %f142;
	and.b32  	%r79, %r107, 1;
	setp.eq.b32 	%p31, %r79, 1;
	selp.f32 	%f98, %f142, 0f3F800000, %p31;
	fma.rn.f32 	%f99, %f97, %f98, 0f00000000;
	fma.rn.f32 	%f100, %f97, 0f37CBAC00, 0fBAB607ED;
	selp.f32 	%f101, 0fB94D4153, %f100, %p31;
	selp.f32 	%f102, 0f3C0885E4, 0f3D2AAABB, %p31;
	fma.rn.f32 	%f103, %f101, %f97, %f102;
	selp.f32 	%f104, 0fBE2AAAA8, 0fBEFFFFFF, %p31;
	fma.rn.f32 	%f105, %f103, %f97, %f104;
	fma.rn.f32 	%f106, %f105, %f99, %f98;
	and.b32  	%r80, %r78, 2;
	setp.eq.s32 	%p32, %r80, 0;
	mov.f32 	%f107, 0f00000000;
	sub.f32 	%f108, %f107, %f106;
	selp.f32 	%f16, %f106, %f108, %p32;
	@%p30 bra 	$L__BB6_25;
	setp.neu.f32 	%p33, %f12, 0f7F800000;
	@%p33 bra 	$L__BB6_20;
	mov.f32 	%f111, 0f00000000;
	mul.rn.f32 	%f143, %f10, %f111;
	mov.b32 	%r111, 0;
	bra.uni 	$L__BB6_25;
$L__BB6_20:
	mov.b32 	%r20, %f10;
	shl.b32 	%r82, %r20, 8;
	or.b32  	%r21, %r82, -2147483648;
	mov.b64 	%rd46, 0;
	mov.b32 	%r108, 0;
	mov.u64 	%rd44, __cudart_i2opi_f;
	mov.u64 	%rd45, %rd1;
$L__BB6_21:
	.pragma "nounroll";
	ld.global.nc.u32 	%r83, [%rd44];
	mad.wide.u32 	%rd30, %r83, %r21, %rd46;
	shr.u64 	%rd46, %rd30, 32;
	st.local.u32 	[%rd45], %rd30;
	add.s32 	%r108, %r108, 1;
	add.s64 	%rd45, %rd45, 4;
	add.s64 	%rd44, %rd44, 4;
	setp.ne.s32 	%p34, %r108, 6;
	@%p34 bra 	$L__BB6_21;
	shr.u32 	%r84, %r20, 23;
	st.local.u32 	[%rd1+24], %rd46;
	and.b32  	%r24, %r84, 31;
	and.b32  	%r85, %r84, 224;
	add.s32 	%r86, %r85, -128;
	shr.u32 	%r87, %r86, 5;
	mul.wide.u32 	%rd31, %r87, 4;
	sub.s64 	%rd16, %rd1, %rd31;
	ld.local.u32 	%r109, [%rd16+24];
	ld.local.u32 	%r110, [%rd16+20];
	setp.eq.s32 	%p35, %r24, 0;
	@%p35 bra 	$L__BB6_24;
	shf.l.wrap.b32 	%r109, %r110, %r109, %r24;
	ld.local.u32 	%r88, [%rd16+16];
	shf.l.wrap.b32 	%r110, %r88, %r110, %r24;
$L__BB6_24:
	shr.u32 	%r89, %r109, 30;
	shf.l.wrap.b32 	%r90, %r110, %r109, 2;
	shl.b32 	%r91, %r110, 2;
	shr.u32 	%r92, %r90, 31;
	add.s32 	%r93, %r92, %r89;
	neg.s32 	%r94, %r93;
	setp.lt.s32 	%p36, %r20, 0;
	selp.b32 	%r111, %r94, %r93, %p36;
	xor.b32  	%r95, %r90, %r20;
	shr.s32 	%r96, %r90, 31;
	xor.b32  	%r97, %r96, %r90;
	xor.b32  	%r98, %r96, %r91;
	cvt.u64.u32 	%rd32, %r97;
	shl.b64 	%rd33, %rd32, 32;
	cvt.u64.u32 	%rd34, %r98;
	or.b64  	%rd35, %rd33, %rd34;
	cvt.rn.f64.s64 	%fd3, %rd35;
	mul.f64 	%fd4, %fd3, 0d3BF921FB54442D19;
	cvt.rn.f32.f64 	%f109, %fd4;
	neg.f32 	%f110, %f109;
	setp.lt.s32 	%p37, %r95, 0;
	selp.f32 	%f143, %f110, %f109, %p37;
$L__BB6_25:
	mul.rn.f32 	%f116, %f143, %f143;
	and.b32  	%r100, %r111, 1;
	setp.eq.b32 	%p38, %r100, 1;
	selp.f32 	%f117, 0f3F800000, %f143, %p38;
	fma.rn.f32 	%f118, %f116, %f117, 0f00000000;
	fma.rn.f32 	%f119, %f116, 0f37CBAC00, 0fBAB607ED;
	selp.f32 	%f120, %f119, 0fB94D4153, %p38;
	selp.f32 	%f121, 0f3D2AAABB, 0f3C0885E4, %p38;
	fma.rn.f32 	%f122, %f120, %f116, %f121;
	selp.f32 	%f123, 0fBEFFFFFF, 0fBE2AAAA8, %p38;
	fma.rn.f32 	%f124, %f122, %f116, %f123;
	fma.rn.f32 	%f125, %f124, %f118, %f117;
	and.b32  	%r101, %r111, 2;
	setp.eq.s32 	%p39, %r101, 0;
	mov.f32 	%f126, 0f00000000;
	sub.f32 	%f127, %f126, %f125;
	selp.f32 	%f128, %f125, %f127, %p39;
	div.s32 	%r102, %r4, %r2;
	mad.lo.s32 	%r103, %r102, %r34, %r5;
	cvta.to.global.u64 	%rd36, %rd2;
	mul.wide.s32 	%rd37, %r103, 2;
	add.s64 	%rd38, %rd36, %rd37;
	ld.global.u16 	%rs1, [%rd38];
	// begin inline asm
	{  cvt.f32.f16 %f112, %rs1;}

	// end inline asm
	mul.wide.s32 	%rd39, %r2, 2;
	add.s64 	%rd40, %rd38, %rd39;
	ld.global.u16 	%rs2, [%rd40];
	// begin inline asm
	{  cvt.f32.f16 %f113, %rs2;}

	// end inline asm
	abs.f32 	%f129, %f112;
	setp.equ.f32 	%p40, %f129, 0f7F800000;
	selp.f32 	%f130, 0f00000000, %f112, %p40;
	abs.f32 	%f131, %f113;
	setp.equ.f32 	%p41, %f131, 0f7F800000;
	selp.f32 	%f132, 0f00000000, %f113, %p41;
	mul.f32 	%f133, %f16, %f130;
	mul.f32 	%f134, %f132, %f128;
	sub.f32 	%f135, %f133, %f134;
	mul.f32 	%f136, %f130, %f128;
	fma.rn.f32 	%f137, %f16, %f132, %f136;
	max.f32 	%f138, %f135, 0fC77FE000;
	min.f32 	%f114, %f138, 0f477FE000;
	max.f32 	%f139, %f137, 0fC77FE000;
	min.f32 	%f115, %f139, 0f477FE000;
	// begin inline asm
	{  cvt.rn.f16.f32 %rs3, %f114;}

	// end inline asm
	st.global.u16 	[%rd38], %rs3;
	// begin inline asm
	{  cvt.rn.f16.f32 %rs4, %f115;}

	// end inline asm
	st.global.u16 	[%rd40], %rs4;
$L__BB6_26:
	ret;

}
	// .globl	_Z23attention_scores_kernelPK6__halfS1_PS_iiiii
.visible .entry _Z23attention_scores_kernelPK6__halfS1_PS_iiiii(
	.param .u64 .ptr .align 1 _Z23attention_scores_kernelPK6__halfS1_PS_iiiii_param_0,
	.param .u64 .ptr .align 1 _Z23attention_scores_kernelPK6__halfS1_PS_iiiii_param_1,
	.param .u64 .ptr .align 1 _Z23attention_scores_kernelPK6__halfS1_PS_iiiii_param_2,
	.param .u32 _Z23attention_scores_kernelPK6__halfS1_PS_iiiii_param_3,
	.param .u32 _Z23attention_scores_kernelPK6__halfS1_PS_iiiii_param_4,
	.param .u32 _Z23attention_scores_kernelPK6__halfS1_PS_iiiii_param_5,
	.param .u32 _Z23attention_scores_kernelPK6__halfS1_PS_iiiii_param_6,
	.param .u32 _Z23attention_scores_kernelPK6__halfS1_PS_iiiii_param_7
)
{
	.reg .pred 	%p<24>;
	.reg .b16 	%rs<12>;
	.reg .b32 	%r<51>;
	.reg .b32 	%f<59>;
	.reg .b64 	%rd<54>;

	ld.param.u64 	%rd13, [_Z23attention_scores_kernelPK6__halfS1_PS_iiiii_param_0];
	ld.param.u64 	%rd14, [_Z23attention_scores_kernelPK6__halfS1_PS_iiiii_param_1];
	ld.param.u64 	%rd12, [_Z23attention_scores_kernelPK6__halfS1_PS_iiiii_param_2];
	ld.param.u32 	%r17, [_Z23attention_scores_kernelPK6__halfS1_PS_iiiii_param_3];
	ld.param.u32 	%r18, [_Z23attention_scores_kernelPK6__halfS1_PS_iiiii_param_4];
	ld.param.u32 	%r19, [_Z23attention_scores_kernelPK6__halfS1_PS_iiiii_param_5];
	ld.param.u32 	%r20, [_Z23attention_scores_kernelPK6__halfS1_PS_iiiii_param_6];
	ld.param.u32 	%r21, [_Z23attention_scores_kernelPK6__halfS1_PS_iiiii_param_7];
	cvta.to.global.u64 	%rd1, %rd14;
	cvta.to.global.u64 	%rd2, %rd13;
	mov.u32 	%r1, %ctaid.x;
	mov.u32 	%r2, %ctaid.y;
	setp.ge.s32 	%p1, %r1, %r19;
	setp.gt.s32 	%p2, %r2, %r17;
	or.pred  	%p3, %p2, %p1;
	@%p3 bra 	$L__BB7_14;
	div.s32 	%r22, %r19, %r20;
	div.s32 	%r23, %r1, %r22;
	mov.u32 	%r3, %tid.x;
	mov.u32 	%r50, %ntid.x;
	mul.lo.s32 	%r24, %r18, %r1;
	cvt.s64.s32 	%rd3, %r24;
	mul.lo.s32 	%r25, %r21, %r18;
	mul.lo.s32 	%r26, %r25, %r23;
	cvt.s64.s32 	%rd4, %r26;
	mul.lo.s32 	%r27, %r18, %r2;
	cvt.s64.s32 	%rd5, %r27;
	setp.ge.s32 	%p4, %r3, %r18;
	mov.f32 	%f58, 0f00000000;
	@%p4 bra 	$L__BB7_8;
	add.s32 	%r28, %r3, %r50;
	max.u32 	%r29, %r18, %r28;
	setp.lt.u32 	%p5, %r28, %r18;
	selp.u32 	%r30, 1, 0, %p5;
	add.s32 	%r31, %r28, %r30;
	sub.s32 	%r32, %r29, %r31;
	div.u32 	%r33, %r32, %r50;
	add.s32 	%r5, %r33, %r30;
	and.b32  	%r34, %r5, 3;
	setp.eq.s32 	%p6, %r34, 3;
	mov.f32 	%f58, 0f00000000;
	mov.u32 	%r48, %r3;
	@%p6 bra 	$L__BB7_5;
	shl.b64 	%rd15, %rd4, 1;
	shl.b64 	%rd16, %rd5, 1;
	add.s64 	%rd17, %rd15, %rd16;
	add.s64 	%rd6, %rd1, %rd17;
	mul.wide.u32 	%rd53, %r3, 2;
	shl.b64 	%rd18, %rd3, 1;
	add.s64 	%rd8, %rd2, %rd18;
	add.s32 	%r35, %r5, 1;
	and.b32  	%r36, %r35, 3;
	neg.s32 	%r46, %r36;
	mov.f32 	%f58, 0f00000000;
	mov.u32 	%r48, %r3;
$L__BB7_4:
	.pragma "nounroll";
	add.s64 	%rd19, %rd8, %rd53;
	ld.global.nc.u16 	%rs1, [%rd19];
	// begin inline asm
	{  cvt.f32.f16 %f12, %rs1;}

	// end inline asm
	add.s64 	%rd20, %rd6, %rd53;
	ld.global.nc.u16 	%rs2, [%rd20];
	// begin inline asm
	{  cvt.f32.f16 %f13, %rs2;}

	// end inline asm
	abs.f32 	%f14, %f12;
	setp.equ.f32 	%p7, %f14, 0f7F800000;
	selp.f32 	%f15, 0f00000000, %f12, %p7;
	abs.f32 	%f16, %f13;
	setp.equ.f32 	%p8, %f16, 0f7F800000;
	selp.f32 	%f17, 0f00000000, %f13, %p8;
	fma.rn.f32 	%f58, %f15, %f17, %f58;
	add.s32 	%r48, %r48, %r50;
	mul.wide.u32 	%rd21, %r50, 2;
	add.s64 	%rd53, %rd53, %rd21;
	add.s32 	%r46, %r46, 1;
	setp.ne.s32 	%p9, %r46, 0;
	@%p9 bra 	$L__BB7_4;
$L__BB7_5:
	setp.lt.u32 	%p10, %r5, 3;
	@%p10 bra 	$L__BB7_8;
	add.s64 	%rd11, %rd4, %rd5;
$L__BB7_7:
	cvt.u64.u32 	%rd22, %r48;
	add.s64 	%rd23, %rd22, %rd3;
	shl.b64 	%rd24, %rd23, 1;
	add.s64 	%rd25, %rd2, %rd24;
	ld.global.nc.u16 	%rs3, [%rd25];
	// begin inline asm
	{  cvt.f32.f16 %f18, %rs3;}

	// end inline asm
	add.s64 	%rd26, %rd11, %rd22;
	shl.b64 	%rd27, %rd26, 1;
	add.s64 	%rd28, %rd1, %rd27;
	ld.global.nc.u16 	%rs4, [%rd28];
	// begin inline asm
	{  cvt.f32.f16 %f19, %rs4;}

	// end inline asm
	abs.f32 	%f26, %f18;
	setp.equ.f32 	%p11, %f26, 0f7F800000;
	selp.f32 	%f27, 0f00000000, %f18, %p11;
	abs.f32 	%f28, %f19;
	setp.equ.f32 	%p12, %f28, 0f7F800000;
	selp.f32 	%f29, 0f00000000, %f19, %p12;
	fma.rn.f32 	%f30, %f27, %f29, %f58;
	add.s32 	%r37, %r48, %r50;
	cvt.u64.u32 	%rd29, %r37;
	add.s64 	%rd30, %rd29, %rd3;
	shl.b64 	%rd31, %rd30, 1;
	add.s64 	%rd32, %rd2, %rd31;
	ld.global.nc.u16 	%rs5, [%rd32];
	// begin inline asm
	{  cvt.f32.f16 %f20, %rs5;}

	// end inline asm
	add.s64 	%rd33, %rd11, %rd29;
	shl.b64 	%rd34, %rd33, 1;
	add.s64 	%rd35, %rd1, %rd34;
	ld.global.nc.u16 	%rs6, [%rd35];
	// begin inline asm
	{  cvt.f32.f16 %f21, %rs6;}

	// end inline asm
	abs.f32 	%f31, %f20;
	setp.equ.f32 	%p13, %f31, 0f7F800000;
	selp.f32 	%f32, 0f00000000, %f20, %p13;
	abs.f32 	%f33, %f21;
	setp.equ.f32 	%p14, %f33, 0f7F800000;
	selp.f32 	%f34, 0f00000000, %f21, %p14;
	fma.rn.f32 	%f35, %f32, %f34, %f30;
	add.s32 	%r38, %r37, %r50;
	cvt.u64.u32 	%rd36, %r38;
	add.s64 	%rd37, %rd36, %rd3;
	shl.b64 	%rd38, %rd37, 1;
	add.s64 	%rd39, %rd2, %rd38;
	ld.global.nc.u16 	%rs7, [%rd39];
	// begin inline asm
	{  cvt.f32.f16 %f22, %rs7;}

	// end inline asm
	add.s64 	%rd40, %rd11, %rd36;
	shl.b64 	%rd41, %rd40, 1;
	add.s64 	%rd42, %rd1, %rd41;
	ld.global.nc.u16 	%rs8, [%rd42];
	// begin inline asm
	{  cvt.f32.f16 %f23, %rs8;}

	// end inline asm
	abs.f32 	%f36, %f22;
	setp.equ.f32 	%p15, %f36, 0f7F800000;
	selp.f32 	%f37, 0f00000000, %f22, %p15;
	abs.f32 	%f38, %f23;
	setp.equ.f32 	%p16, %f38, 0f7F800000;
	selp.f32 	%f39, 0f00000000, %f23, %p16;
	fma.rn.f32 	%f40, %f37, %f39, %f35;
	add.s32 	%r39, %r38, %r50;
	cvt.u64.u32 	%rd43, %r39;
	add.s64 	%rd44, %rd43, %rd3;
	shl.b64 	%rd45, %rd44, 1;
	add.s64 	%rd46, %rd2, %rd45;
	ld.global.nc.u16 	%rs9, [%rd46];
	// begin inline asm
	{  cvt.f32.f16 %f24, %rs9;}

	// end inline asm
	add.s64 	%rd47, %rd11, %rd43;
	shl.b64 	%rd48, %rd47, 1;
	add.s64 	%rd49, %rd1, %rd48;
	ld.global.nc.u16 	%rs10, [%rd49];
	// begin inline asm
	{  cvt.f32.f16 %f25, %rs10;}

	// end inline asm
	abs.f32 	%f41, %f24;
	setp.equ.f32 	%p17, %f41, 0f7F800000;
	selp.f32 	%f42, 0f00000000, %f24, %p17;
	abs.f32 	%f43, %f25;
	setp.equ.f32 	%p18, %f43, 0f7F800000;
	selp.f32 	%f44, 0f00000000, %f25, %p18;
	fma.rn.f32 	%f58, %f42, %f44, %f40;
	add.s32 	%r48, %r39, %r50;
	setp.lt.s32 	%p19, %r48, %r18;
	@%p19 bra 	$L__BB7_7;
$L__BB7_8:
	shl.b32 	%r40, %r3, 2;
	mov.u32 	%r41, shared;
	add.s32 	%r14, %r41, %r40;
	st.shared.f32 	[%r14], %f58;
	bar.sync 	0;
	setp.lt.u32 	%p20, %r50, 2;
	@%p20 bra 	$L__BB7_12;
$L__BB7_9:
	shr.u32 	%r16, %r50, 1;
	setp.ge.u32 	%p21, %r3, %r16;
	@%p21 bra 	$L__BB7_11;
	shl.b32 	%r42, %r16, 2;
	add.s32 	%r43, %r14, %r42;
	ld.shared.f32 	%f45, [%r43];
	ld.shared.f32 	%f46, [%r14];
	add.f32 	%f47, %f45, %f46;
	st.shared.f32 	[%r14], %f47;
$L__BB7_11:
	bar.sync 	0;
	setp.gt.u32 	%p22, %r50, 3;
	mov.u32 	%r50, %r16;
	@%p22 bra 	$L__BB7_9;
$L__BB7_12:
	setp.ne.s32 	%p23, %r3, 0;
	@%p23 bra 	$L__BB7_14;
	ld.shared.f32 	%f49, [shared];
	cvt.rn.f32.s32 	%f50, %r18;
	sqrt.rn.f32 	%f51, %f50;
	div.rn.f32 	%f52, %f49, %f51;
	max.f32 	%f53, %f52, 0fC77FE000;
	min.f32 	%f48, %f53, 0f477FE000;
	// begin inline asm
	{  cvt.rn.f16.f32 %rs11, %f48;}

	// end inline asm
	mad.lo.s32 	%r44, %r1, %r17, %r1;
	add.s32 	%r45, %r44, %r2;
	cvta.to.global.u64 	%rd50, %rd12;
	mul.wide.s32 	%rd51, %r45, 2;
	add.s64 	%rd52, %rd50, %rd51;
	st.global.u16 	[%rd52], %rs11;
$L__BB7_14:
	ret;

}
	// .globl	_Z18causal_mask_kernelP6__halfiii
.visible .entry _Z18causal_mask_kernelP6__halfiii(
	.param .u64 .ptr .align 1 _Z18causal_mask_kernelP6__halfiii_param_0,
	.param .u32 _Z18causal_mask_kernelP6__halfiii_param_1,
	.param .u32 _Z18causal_mask_kernelP6__halfiii_param_2,
	.param .u32 _Z18causal_mask_kernelP6__halfiii_param_3
)
{
	.reg .pred 	%p<3>;
	.reg .b16 	%rs<2>;
	.reg .b32 	%r<10>;
	.reg .b32 	%f<2>;
	.reg .b64 	%rd<5>;

	ld.param.u64 	%rd1, [_Z18causal_mask_kernelP6__halfiii_param_0];
	ld.param.u32 	%r4, [_Z18causal_mask_kernelP6__halfiii_param_1];
	ld.param.u32 	%r2, [_Z18causal_mask_kernelP6__halfiii_param_2];
	ld.param.u32 	%r3, [_Z18causal_mask_kernelP6__halfiii_param_3];
	mov.u32 	%r5, %ctaid.x;
	mov.u32 	%r6, %ntid.x;
	mov.u32 	%r7, %tid.x;
	mad.lo.s32 	%r1, %r5, %r6, %r7;
	mul.lo.s32 	%r8, %r2, %r4;
	setp.ge.s32 	%p1, %r1, %r8;
	@%p1 bra 	$L__BB8_3;
	rem.s32 	%r9, %r1, %r2;
	setp.le.s32 	%p2, %r9, %r3;
	@%p2 bra 	$L__BB8_3;
	mov.f32 	%f1, 0fC77FE000;
	// begin inline asm
	{  cvt.rn.f16.f32 %rs1, %f1;}

	// end inline asm
	cvta.to.global.u64 	%rd2, %rd1;
	mul.wide.s32 	%rd3, %r1, 2;
	add.s64 	%rd4, %rd2, %rd3;
	st.global.u16 	[%rd4], %rs1;
$L__BB8_3:
	ret;

}
	// .globl	_Z23attention_output_kernelPK6__halfS1_PS_iiiii
.visible .entry _Z23attention_output_kernelPK6__halfS1_PS_iiiii(
	.param .u64 .ptr .align 1 _Z23attention_output_kernelPK6__halfS1_PS_iiiii_param_0,
	.param .u64 .ptr .align 1 _Z23attention_output_kernelPK6__halfS1_PS_iiiii_param_1,
	.param .u64 .ptr .align 1 _Z23attention_output_kernelPK6__halfS1_PS_iiiii_param_2,
	.param .u32 _Z23attention_output_kernelPK6__halfS1_PS_iiiii_param_3,
	.param .u32 _Z23attention_output_kernelPK6__halfS1_PS_iiiii_param_4,
	.param .u32 _Z23attention_output_kernelPK6__halfS1_PS_iiiii_param_5,
	.param .u32 _Z23attention_output_kernelPK6__halfS1_PS_iiiii_param_6,
	.param .u32 _Z23attention_output_kernelPK6__halfS1_PS_iiiii_param_7
)
{
	.reg .pred 	%p<24>;
	.reg .b16 	%rs<12>;
	.reg .b32 	%r<61>;
	.reg .b32 	%f<56>;
	.reg .b64 	%rd<57>;

	ld.param.u64 	%rd10, [_Z23attention_output_kernelPK6__halfS1_PS_iiiii_param_0];
	ld.param.u64 	%rd11, [_Z23attention_output_kernelPK6__halfS1_PS_iiiii_param_1];
	ld.param.u64 	%rd9, [_Z23attention_output_kernelPK6__halfS1_PS_iiiii_param_2];
	ld.param.u32 	%r21, [_Z23attention_output_kernelPK6__halfS1_PS_iiiii_param_3];
	ld.param.u32 	%r22, [_Z23attention_output_kernelPK6__halfS1_PS_iiiii_param_4];
	ld.param.u32 	%r23, [_Z23attention_output_kernelPK6__halfS1_PS_iiiii_param_5];
	ld.param.u32 	%r24, [_Z23attention_output_kernelPK6__halfS1_PS_iiiii_param_6];
	ld.param.u32 	%r25, [_Z23attention_output_kernelPK6__halfS1_PS_iiiii_param_7];
	cvta.to.global.u64 	%rd1, %rd11;
	cvta.to.global.u64 	%rd2, %rd10;
	mov.u32 	%r1, %ctaid.x;
	mov.u32 	%r2, %ctaid.y;
	setp.ge.s32 	%p1, %r1, %r23;
	setp.ge.s32 	%p2, %r2, %r22;
	or.pred  	%p3, %p2, %p1;
	@%p3 bra 	$L__BB9_13;
	div.s32 	%r26, %r23, %r24;
	div.s32 	%r27, %r1, %r26;
	mov.u32 	%r3, %tid.x;
	mov.u32 	%r60, %ntid.x;
	mad.lo.s32 	%r28, %r1, %r21, %r1;
	cvt.s64.s32 	%rd3, %r28;
	mul.lo.s32 	%r29, %r25, %r22;
	mul.lo.s32 	%r30, %r29, %r27;
	cvt.s64.s32 	%rd12, %r30;
	cvt.u64.u32 	%rd13, %r2;
	add.s64 	%rd4, %rd12, %rd13;
	setp.gt.s32 	%p4, %r3, %r21;
	mov.f32 	%f55, 0f00000000;
	@%p4 bra 	$L__BB9_7;
	add.s32 	%r31, %r3, %r60;
	add.s32 	%r32, %r31, -1;
	max.u32 	%r33, %r21, %r32;
	sub.s32 	%r34, %r33, %r31;
	add.s32 	%r35, %r34, 1;
	setp.ne.s32 	%p5, %r35, 0;
	selp.u32 	%r36, 1, 0, %p5;
	selp.s32 	%r37, -1, 0, %p5;
	add.s32 	%r38, %r35, %r37;
	div.u32 	%r39, %r38, %r60;
	add.s32 	%r5, %r39, %r36;
	and.b32  	%r40, %r5, 3;
	setp.eq.s32 	%p6, %r40, 3;
	mov.f32 	%f55, 0f00000000;
	mov.u32 	%r58, %r3;
	@%p6 bra 	$L__BB9_5;
	mul.lo.s32 	%r56, %r3, %r22;
	mul.lo.s32 	%r7, %r60, %r22;
	cvt.u64.u32 	%rd14, %r3;
	add.s64 	%rd15, %rd3, %rd14;
	shl.b64 	%rd16, %rd15, 1;
	add.s64 	%rd56, %rd2, %rd16;
	mul.wide.u32 	%rd6, %r60, 2;
	add.s32 	%r41, %r5, 1;
	and.b32  	%r42, %r41, 3;
	neg.s32 	%r55, %r42;
	mov.f32 	%f55, 0f00000000;
	mov.u32 	%r58, %r3;
$L__BB9_4:
	.pragma "nounroll";
	ld.global.nc.u16 	%rs1, [%rd56];
	// begin inline asm
	{  cvt.f32.f16 %f12, %rs1;}

	// end inline asm
	cvt.s64.s32 	%rd17, %r56;
	add.s64 	%rd18, %rd4, %rd17;
	shl.b64 	%rd19, %rd18, 1;
	add.s64 	%rd20, %rd1, %rd19;
	ld.global.nc.u16 	%rs2, [%rd20];
	// begin inline asm
	{  cvt.f32.f16 %f13, %rs2;}

	// end inline asm
	abs.f32 	%f14, %f12;
	setp.equ.f32 	%p7, %f14, 0f7F800000;
	selp.f32 	%f15, 0f00000000, %f12, %p7;
	abs.f32 	%f16, %f13;
	setp.equ.f32 	%p8, %f16, 0f7F800000;
	selp.f32 	%f17, 0f00000000, %f13, %p8;
	fma.rn.f32 	%f55, %f15, %f17, %f55;
	add.s32 	%r58, %r58, %r60;
	add.s32 	%r56, %r56, %r7;
	add.s64 	%rd56, %rd56, %rd6;
	add.s32 	%r55, %r55, 1;
	setp.ne.s32 	%p9, %r55, 0;
	@%p9 bra 	$L__BB9_4;
$L__BB9_5:
	setp.lt.u32 	%p10, %r5, 3;
	@%p10 bra 	$L__BB9_7;
$L__BB9_6:
	cvt.u64.u32 	%rd21, %r58;
	add.s64 	%rd22, %rd21, %rd3;
	shl.b64 	%rd23, %rd22, 1;
	add.s64 	%rd24, %rd2, %rd23;
	ld.global.nc.u16 	%rs3, [%rd24];
	// begin inline asm
	{  cvt.f32.f16 %f18, %rs3;}

	// end inline asm
	mul.lo.s32 	%r43, %r58, %r22;
	cvt.s64.s32 	%rd25, %r43;
	add.s64 	%rd26, %rd4, %rd25;
	shl.b64 	%rd27, %rd26, 1;
	add.s64 	%rd28, %rd1, %rd27;
	ld.global.nc.u16 	%rs4, [%rd28];
	// begin inline asm
	{  cvt.f32.f16 %f19, %rs4;}

	// end inline asm
	abs.f32 	%f26, %f18;
	setp.equ.f32 	%p11, %f26, 0f7F800000;
	selp.f32 	%f27, 0f00000000, %f18, %p11;
	abs.f32 	%f28, %f19;
	setp.equ.f32 	%p12, %f28, 0f7F800000;
	selp.f32 	%f29, 0f00000000, %f19, %p12;
	fma.rn.f32 	%f30, %f27, %f29, %f55;
	add.s32 	%r44, %r58, %r60;
	cvt.u64.u32 	%rd29, %r44;
	add.s64 	%rd30, %rd29, %rd3;
	shl.b64 	%rd31, %rd30, 1;
	add.s64 	%rd32, %rd2, %rd31;
	ld.global.nc.u16 	%rs5, [%rd32];
	// begin inline asm
	{  cvt.f32.f16 %f20, %rs5;}

	// end inline asm
	mul.lo.s32 	%r45, %r44, %r22;
	cvt.s64.s32 	%rd33, %r45;
	add.s64 	%rd34, %rd4, %rd33;
	shl.b64 	%rd35, %rd34, 1;
	add.s64 	%rd36, %rd1, %rd35;
	ld.global.nc.u16 	%rs6, [%rd36];
	// begin inline asm
	{  cvt.f32.f16 %f21, %rs6;}

	// end inline asm
	abs.f32 	%f31, %f20;
	setp.equ.f32 	%p13, %f31, 0f7F800000;
	selp.f32 	%f32, 0f00000000, %f20, %p13;
	abs.f32 	%f33, %f21;
	setp.equ.f32 	%p14, %f33, 0f7F800000;
	selp.f32 	%f34, 0f00000000, %f21, %p14;
	fma.rn.f32 	%f35, %f32, %f34, %f30;
	add.s32 	%r46, %r44, %r60;
	cvt.u64.u32 	%rd37, %r46;
	add.s64 	%rd38, %rd37, %rd3;
	shl.b64 	%rd39, %rd38, 1;
	add.s64 	%rd40, %rd2, %rd39;
	ld.global.nc.u16 	%rs7, [%rd40];
	// begin inline asm
	{  cvt.f32.f16 %f22, %rs7;}

	// end inline asm
	mul.lo.s32 	%r47, %r46, %r22;
	cvt.s64.s32 	%rd41, %r47;
	add.s64 	%rd42, %rd4, %rd41;
	shl.b64 	%rd43, %rd42, 1;
	add.s64 	%rd44, %rd1, %rd43;
	ld.global.nc.u16 	%rs8, [%rd44];
	// begin inline asm
	{  cvt.f32.f16 %f23, %rs8;}

	// end inline asm
	abs.f32 	%f36, %f22;
	setp.equ.f32 	%p15, %f36, 0f7F800000;
	selp.f32 	%f37, 0f00000000, %f22, %p15;
	abs.f32 	%f38, %f23;
	setp.equ.f32 	%p16, %f38, 0f7F800000;
	selp.f32 	%f39, 0f00000000, %f23, %p16;
	fma.rn.f32 	%f40, %f37, %f39, %f35;
	add.s32 	%r48, %r46, %r60;
	cvt.u64.u32 	%rd45, %r48;
	add.s64 	%rd46, %rd45, %rd3;
	shl.b64 	%rd47, %rd46, 1;
	add.s64 	%rd48, %rd2, %rd47;
	ld.global.nc.u16 	%rs9, [%rd48];
	// begin inline asm
	{  cvt.f32.f16 %f24, %rs9;}

	// end inline asm
	mul.lo.s32 	%r49, %r48, %r22;
	cvt.s64.s32 	%rd49, %r49;
	add.s64 	%rd50, %rd4, %rd49;
	shl.b64 	%rd51, %rd50, 1;
	add.s64 	%rd52, %rd1, %rd51;
	ld.global.nc.u16 	%rs10, [%rd52];
	// begin inline asm
	{  cvt.f32.f16 %f25, %rs10;}

	// end inline asm
	abs.f32 	%f41, %f24;
	setp.equ.f32 	%p17, %f41, 0f7F800000;
	selp.f32 	%f42, 0f00000000, %f24, %p17;
	abs.f32 	%f43, %f25;
	setp.equ.f32 	%p18, %f43, 0f7F800000;
	selp.f32 	%f44, 0f00000000, %f25, %p18;
	fma.rn.f32 	%f55, %f42, %f44, %f40;
	add.s32 	%r58, %r48, %r60;
	setp.le.s32 	%p19, %r58, %r21;
	@%p19 bra 	$L__BB9_6;
$L__BB9_7:
	shl.b32 	%r50, %r3, 2;
	mov.u32 	%r51, shared;
	add.s32 	%r18, %r51, %r50;
	st.shared.f32 	[%r18], %f55;
	bar.sync 	0;
	setp.lt.u32 	%p20, %r60, 2;
	@%p20 bra 	$L__BB9_11;
$L__BB9_8:
	shr.u32 	%r20, %r60, 1;
	setp.ge.u32 	%p21, %r3, %r20;
	@%p21 bra 	$L__BB9_10;
	shl.b32 	%r52, %r20, 2;
	add.s32 	%r53, %r18, %r52;
	ld.shared.f32 	%f45, [%r53];
	ld.shared.f32 	%f46, [%r18];
	add.f32 	%f47, %f45, %f46;
	st.shared.f32 	[%r18], %f47;
$L__BB9_10:
	bar.sync 	0;
	setp.gt.u32 	%p22, %r60, 3;
	mov.u32 	%r60, %r20;
	@%p22 bra 	$L__BB9_8;
$L__BB9_11:
	setp.ne.s32 	%p23, %r3, 0;
	@%p23 bra 	$L__BB9_13;
	ld.shared.f32 	%f49, [shared];
	max.f32 	%f50, %f49, 0fC77FE000;
	min.f32 	%f48, %f50, 0f477FE000;
	// begin inline asm
	{  cvt.rn.f16.f32 %rs11, %f48;}

	// end inline asm
	mad.lo.s32 	%r54, %r22, %r1, %r2;
	cvta.to.global.u64 	%rd53, %rd9;
	mul.wide.u32 	%rd54, %r54, 2;
	add.s64 	%rd55, %rd53, %rd54;
	st.global.u16 	[%rd55], %rs11;
$L__BB9_13:
	ret;

}


// ===== COMPILED SASS (sm_100) =====

	.target	sm_100

	.elftype	@"ET_EXEC"


//--------------------- .note.nv.tkinfo           --------------------------
	.section	.note.nv.tkinfo,"",@"SHT_NOTE"
	.sectionflags	@"SHF_NOTE_NV_TKINFO"
	.tkinfo
        /*0018*/ 	.word	0x00000002
        /*0030*/ 	.string	""
        /*0030*/ 	.string	"ptxas"
        /*0030*/ 	.string	"Cuda compilation tools, release 13.0, V13.0.88"
        /*0030*/ 	.string	"Build cuda_13.0.r13.0/compiler.36424714_0"
        /*0030*/ 	.string	"-arch sm_100 -m 64 "



//--------------------- .note.nv.cuinfo           --------------------------
	.section	.note.nv.cuinfo,"",@"SHT_NOTE"
	.sectionflags	@"SHF_NOTE_NV_CUINFO"
        /*0018*/ 	.short	0x0002
        /*001a*/ 	.short	0x0064
        /*001c*/ 	.short	0x0082
	.zero		2


//--------------------- .nv.info                  --------------------------
	.section	.nv.info,"",@"SHT_CUDA_INFO"
	.align	4


	//----- nvinfo : EIATTR_REGCOUNT
	.align		4
        /*0000*/ 	.byte	0x04, 0x2f
        /*0002*/ 	.short	(.L_2 - .L_1)
	.align		4
.L_1:
        /*0004*/ 	.word	index@(_Z15rms_norm_kernelPK6__halfS1_PS_if)
        /*0008*/ 	.word	0x0000001e


	//----- nvinfo : EIATTR_FRAME_SIZE
	.align		4
.L_2:
        /*000c*/ 	.byte	0x04, 0x11
        /*000e*/ 	.short	(.L_4 - .L_3)
	.align		4
.L_3:
        /*0010*/ 	.word	index@($__internal_7_$__cuda_sm3x_div_rn_noftz_f32_slowpath)
        /*0014*/ 	.word	0x00000000


	//----- nvinfo : EIATTR_FRAME_SIZE
	.align		4
.L_4:
        /*0018*/ 	.byte	0x04, 0x11
        /*001a*/ 	.short	(.L_6 - .L_5)
	.align		4
.L_5:
        /*001c*/ 	.word	index@(_Z15rms_norm_kernelPK6__halfS1_PS_if)
        /*0020*/ 	.word	0x00000000


	//----- nvinfo : EIATTR_REGCOUNT
	.align		4
.L_6:
        /*0024*/ 	.byte	0x04, 0x2f
        /*0026*/ 	.short	(.L_8 - .L_7)
	.align		4
.L_7:
        /*0028*/ 	.word	index@(_Z11silu_kernelPK6__halfPS_i)
        /*002c*/ 	.word	0x00000010


	//----- nvinfo : EIATTR_FRAME_SIZE
	.align		4
.L_8:
        /*0030*/ 	.byte	0x04, 0x11
        /*0032*/ 	.short	(.L_10 - .L_9)
	.align		4
.L_9:
        /*0034*/ 	.word	index@($__internal_6_$__cuda_sm3x_div_rn_noftz_f32_slowpath)
        /*0038*/ 	.word	0x00000000


	//----- nvinfo : EIATTR_FRAME_SIZE
	.align		4
.L_10:
        /*003c*/ 	.byte	0x04, 0x11
        /*003e*/ 	.short	(.L_12 - .L_11)
	.align		4
.L_11:
        /*0040*/ 	.word	index@(_Z11silu_kernelPK6__halfPS_i)
        /*0044*/ 	.word	0x00000000


	//----- nvinfo : EIATTR_REGCOUNT
	.align		4
.L_12:
        /*0048*/ 	.byte	0x04, 0x2f
        /*004a*/ 	.short	(.L_14 - .L_13)
	.align		4
.L_13:
        /*004c*/ 	.word	index@(_Z15silu_mul_kernelPK6__halfS1_PS_i)
        /*0050*/ 	.word	0x00000010


	//----- nvinfo : EIATTR_FRAME_SIZE
	.align		4
.L_14:
        /*0054*/ 	.byte	0x04, 0x11
        /*0056*/ 	.short	(.L_16 - .L_15)
	.align		4
.L_15:
        /*0058*/ 	.word	index@($__internal_5_$__cuda_sm3x_div_rn_noftz_f32_slowpath)
        /*005c*/ 	.word	0x00000000


	//----- nvinfo : EIATTR_FRAME_SIZE
	.align		4
.L_16:
        /*0060*/ 	.byte	0x04, 0x11
        /*0062*/ 	.short	(.L_18 - .L_17)
	.align		4
.L_17:
        /*0064*/ 	.word	index@(_Z15silu_mul_kernelPK6__halfS1_PS_i)
        /*0068*/ 	.word	0x00000000


	//----- nvinfo : EIATTR_REGCOUNT
	.align		4
.L_18:
        /*006c*/ 	.byte	0x04, 0x2f
        /*006e*/ 	.short	(.L_20 - .L_19)
	.align		4
.L_19:
        /*0070*/ 	.word	index@(_Z22elementwise_mul_kernelPK6__halfS1_PS_i)
        /*0074*/ 	.word	0x0000000e


	//----- nvinfo : EIATTR_FRAME_SIZE
	.align		4
.L_20:
        /*0078*/ 	.byte	0x04, 0x11
        /*007a*/ 	.short	(.L_22 - .L_21)
	.align		4
.L_21:
        /*007c*/ 	.word	index@(_Z22elementwise_mul_kernelPK6__halfS1_PS_i)
        /*0080*/ 	.word	0x00000000


	//----- nvinfo : EIATTR_REGCOUNT
	.align		4
.L_22:
        /*0084*/ 	.byte	0x04, 0x2f
        /*0086*/ 	.short	(.L_24 - .L_23)
	.align		4
.L_23:
        /*0088*/ 	.word	index@(_Z17vector_add_kernelPK6__halfS1_PS_i)
        /*008c*/ 	.word	0x0000000e


	//----- nvinfo : EIATTR_FRAME_SIZE
	.align		4
.L_24:
        /*0090*/ 	.byte	0x04, 0x11
        /*0092*/ 	.short	(.L_26 - .L_25)
	.align		4
.L_25:
        /*0094*/ 	.word	index@(_Z17vector_add_kernelPK6__halfS1_PS_i)
        /*0098*/ 	.word	0x00000000


	//----- nvinfo : EIATTR_REGCOUNT
	.align		4
.L_26:
        /*009c*/ 	.byte	0x04, 0x2f
        /*009e*/ 	.short	(.L_28 - .L_27)
	.align		4
.L_27:
        /*00a0*/ 	.word	index@(_Z14softmax_kernelP6__halfii)
        /*00a4*/ 	.word	0x00000018


	//----- nvinfo : EIATTR_FRAME_SIZE
	.align		4
.L_28:
        /*00a8*/ 	.byte	0x04, 0x11
        /*00aa*/ 	.short	(.L_30 - .L_29)
	.align		4
.L_29:
        /*00ac*/ 	.word	index@($__internal_4_$__cuda_sm20_rcp_rn_f32_slowpath)
        /*00b0*/ 	.word	0x00000000


	//----- nvinfo : EIATTR_FRAME_SIZE
	.align		4
.L_30:
        /*00b4*/ 	.byte	0x04, 0x11
        /*00b6*/ 	.short	(.L_32 - .L_31)
	.align		4
.L_31:
        /*00b8*/ 	.word	index@(_Z14softmax_kernelP6__halfii)
        /*00bc*/ 	.word	0x00000000


	//----- nvinfo : EIATTR_REGCOUNT
	.align		4
.L_32:
        /*00c0*/ 	.byte	0x04, 0x2f
        /*00c2*/ 	.short	(.L_34 - .L_33)
	.align		4
.L_33:
        /*00c4*/ 	.word	index@(_Z11rope_kernelP6__halfS0_iiiif)
        /*00c8*/ 	.word	0x00000016


	//----- nvinfo : EIATTR_FRAME_SIZE
	.align		4
.L_34:
        /*00cc*/ 	.byte	0x04, 0x11
        /*00ce*/ 	.short	(.L_36 - .L_35)
	.align		4
.L_35:
        /*00d0*/ 	.word	index@($__internal_3_$__cuda_sm3x_div_rn_noftz_f32_slowpath)
        /*00d4*/ 	.word	0x00000020


	//----- nvinfo : EIATTR_FRAME_SIZE
	.align		4
.L_36:
        /*00d8*/ 	.byte	0x04, 0x11
        /*00da*/ 	.short	(.L_38 - .L_37)
	.align		4
.L_37:
        /*00dc*/ 	.word	index@($__internal_2_$__cuda_sm20_rcp_rn_f32_slowpath)
        /*00e0*/ 	.word	0x00000020


	//----- nvinfo : EIATTR_FRAME_SIZE
	.align		4
.L_38:
        /*00e4*/ 	.byte	0x04, 0x11
        /*00e6*/ 	.short	(.L_40 - .L_39)
	.align		4
.L_39:
        /*00e8*/ 	.word	index@(_Z11rope_kernelP6__halfS0_iiiif)
        /*00ec*/ 	.word	0x00000020


	//----- nvinfo : EIATTR_REGCOUNT
	.align		4
.L_40:
        /*00f0*/ 	.byte	0x04, 0x2f
        /*00f2*/ 	.short	(.L_42 - .L_41)
	.align		4
.L_41:
        /*00f4*/ 	.word	index@(_Z23attention_scores_kernelPK6__halfS1_PS_iiiii)
        /*00f8*/ 	.word	0x0000001f


	//----- nvinfo : EIATTR_FRAME_SIZE
	.align		4
.L_42:
        /*00fc*/ 	.byte	0x04, 0x11
        /*00fe*/ 	.short	(.L_44 - .L_43)
	.align		4
.L_43:
        /*0100*/ 	.word	index@($__internal_1_$__cuda_sm3x_div_rn_noftz_f32_slowpath)
        /*0104*/ 	.word	0x00000000


	//----- nvinfo : EIATTR_FRAME_SIZE
	.align		4
.L_44:
        /*0108*/ 	.byte	0x04, 0x11
        /*010a*/ 	.short	(.L_46 - .L_45)
	.align		4
.L_45:
        /*010c*/ 	.word	index@($__internal_0_$__cuda_sm20_sqrt_rn_f32_slowpath)
        /*0110*/ 	.word	0x00000000


	//----- nvinfo : EIATTR_FRAME_SIZE
	.align		4
.L_46:
        /*0114*/ 	.byte	0x04, 0x11
        /*0116*/ 	.short	(.L_48 - .L_47)
	.align		4
.L_47:
        /*0118*/ 	.word	index@(_Z23attention_scores_kernelPK6__halfS1_PS_iiiii)
        /*011c*/ 	.word	0x00000000


	//----- nvinfo : EIATTR_REGCOUNT
	.align		4
.L_48:
        /*0120*/ 	.byte	0x04, 0x2f
        /*0122*/ 	.short	(.L_50 - .L_49)
	.align		4
.L_49:
        /*0124*/ 	.word	index@(_Z18causal_mask_kernelP6__halfiii)
        /*0128*/ 	.word	0x0000000e


	//----- nvinfo : EIATTR_FRAME_SIZE
	.align		4
.L_50:
        /*012c*/ 	.byte	0x04, 0x11
        /*012e*/ 	.short	(.L_52 - .L_51)
	.align		4
.L_51:
        /*0130*/ 	.word	index@(_Z18causal_mask_kernelP6__halfiii)
        /*0134*/ 	.word	0x00000000


	//----- nvinfo : EIATTR_REGCOUNT
	.align		4
.L_52:
        /*0138*/ 	.byte	0x04, 0x2f
        /*013a*/ 	.short	(.L_54 - .L_53)
	.align		4
.L_53:
        /*013c*/ 	.word	index@(_Z23attention_output_kernelPK6__halfS1_PS_iiiii)
        /*0140*/ 	.word	0x00000020


	//----- nvinfo : EIATTR_FRAME_SIZE
	.align		4
.L_54:
        /*0144*/ 	.byte	0x04, 0x11
        /*0146*/ 	.short	(.L_56 - .L_55)
	.align		4
.L_55:
        /*0148*/ 	.word	index@(_Z23attention_output_kernelPK6__halfS1_PS_iiiii)
        /*014c*/ 	.word	0x00000000


	//----- nvinfo : EIATTR_MIN_STACK_SIZE
	.align		4
.L_56:
        /*0150*/ 	.byte	0x04, 0x12
        /*0152*/ 	.short	(.L_58 - .L_57)
	.align		4
.L_57:
        /*0154*/ 	.word	index@(_Z23attention_output_kernelPK6__halfS1_PS_iiiii)
        /*0158*/ 	.word	0x00000000


	//----- nvinfo : EIATTR_MIN_STACK_SIZE
	.align		4
.L_58:
        /*015c*/ 	.byte	0x04, 0x12
        /*015e*/ 	.short	(.L_60 - .L_59)
	.align		4
.L_59:
        /*0160*/ 	.word	index@(_Z18causal_mask_kernelP6__halfiii)
        /*0164*/ 	.word	0x00000000


	//----- nvinfo : EIATTR_MIN_STACK_SIZE
	.align		4
.L_60:
        /*0168*/ 	.byte	0x04, 0x12
        /*016a*/ 	.short	(.L_62 - .L_61)
	.align		4
.L_61:
        /*016c*/ 	.word	index@(_Z23attention_scores_kernelPK6__halfS1_PS_iiiii)
        /*0170*/ 	.word	0x00000000


	//----- nvinfo : EIATTR_MIN_STACK_SIZE
	.align		4
.L_62:
        /*0174*/ 	.byte	0x04, 0x12
        /*0176*/ 	.short	(.L_64 - .L_63)
	.align		4
.L_63:
        /*0178*/ 	.word	index@(_Z11rope_kernelP6__halfS0_iiiif)
        /*017c*/ 	.word	0x00000020


	//----- nvinfo : EIATTR_MIN_STACK_SIZE
	.align		4
.L_64:
        /*0180*/ 	.byte	0x04, 0x12
        /*0182*/ 	.short	(.L_66 - .L_65)
	.align		4
.L_65:
        /*0184*/ 	.word	index@(_Z14softmax_kernelP6__halfii)
        /*0188*/ 	.word	0x00000000


	//----- nvinfo : EIATTR_MIN_STACK_SIZE
	.align		4
.L_66:
        /*018c*/ 	.byte	0x04, 0x12
        /*018e*/ 	.short	(.L_68 - .L_67)
	.align		4
.L_67:
        /*0190*/ 	.word	index@(_Z17vector_add_kernelPK6__halfS1_PS_i)
        /*0194*/ 	.word	0x00000000


	//----- nvinfo : EIATTR_MIN_STACK_SIZE
	.align		4
.L_68:
        /*0198*/ 	.byte	0x04, 0x12
        /*019a*/ 	.short	(.L_70 - .L_69)
	.align		4
.L_69:
        /*019c*/ 	.word	index@(_Z22elementwise_mul_kernelPK6__halfS1_PS_i)
        /*01a0*/ 	.word	0x00000000


	//----- nvinfo : EIATTR_MIN_STACK_SIZE
	.align		4
.L_70:
        /*01a4*/ 	.byte	0x04, 0x12
        /*01a6*/ 	.short	(.L_72 - .L_71)
	.align		4
.L_71:
        /*01a8*/ 	.word	index@(_Z15silu_mul_kernelPK6__halfS1_PS_i)
        /*01ac*/ 	.word	0x00000000


	//----- nvinfo : EIATTR_MIN_STACK_SIZE
	.align		4
.L_72:
        /*01b0*/ 	.byte	0x04, 0x12
        /*01b2*/ 	.short	(.L_74 - .L_73)
	.align		4
.L_73:
        /*01b4*/ 	.word	index@(_Z11silu_kernelPK6__halfPS_i)
        /*01b8*/ 	.word	0x00000000


	//----- nvinfo : EIATTR_MIN_STACK_SIZE
	.align		4
.L_74:
        /*01bc*/ 	.byte	0x04, 0x12
        /*01be*/ 	.short	(.L_76 - .L_75)
	.align		4
.L_75:
        /*01c0*/ 	.word	index@(_Z15rms_norm_kernelPK6__halfS1_PS_if)
        /*01c4*/ 	.word	0x00000000
.L_76:


//--------------------- .nv.compat                --------------------------
	.section	.nv.compat,"",@"SHT_CUDA_COMPAT_INFO"
	.align	4
        /*0000*/ 	.byte	0x02, 0x09, 0x00, 0x00, 0x02, 0x02, 0x01, 0x00, 0x02, 0x05, 0x05, 0x00, 0x03, 0x07, 0x01, 0x01
        /*0010*/ 	.byte	0x02, 0x03, 0x00, 0x00, 0x02, 0x06, 0x01, 0x00, 0x04, 0x0b, 0x08, 0x00, 0x01, 0x00, 0x00, 0x00
        /*0020*/ 	.byte	0x00, 0x00, 0x00, 0x00


//--------------------- .nv.info._Z23attention_output_kernelPK6__halfS1_PS_iiiii --------------------------
	.section	.nv.info._Z23attention_output_kernelPK6__halfS1_PS_iiiii,"",@"SHT_CUDA_INFO"
	.sectionflags	@""
	.align	4


	//----- nvinfo : EIATTR_CUDA_API_VERSION
	.align		4
        /*0000*/ 	.byte	0x04, 0x37
        /*0002*/ 	.short	(.L_78 - .L_77)
.L_77:
        /*0004*/ 	.word	0x00000082


	//----- nvinfo : EIATTR_KPARAM_INFO
	.align		4
.L_78:
        /*0008*/ 	.byte	0x04, 0x17
        /*000a*/ 	.short	(.L_80 - .L_79)
.L_79:
        /*000c*/ 	.word	0x00000000
        /*0010*/ 	.short	0x0007
        /*0012*/ 	.short	0x0028
        /*0014*/ 	.byte	0x00, 0xf0, 0x11, 0x00


	//----- nvinfo : EIATTR_KPARAM_INFO
	.align		4
.L_80:
        /*0018*/ 	.byte	0x04, 0x17
        /*001a*/ 	.short	(.L_82 - .L_81)
.L_81:
        /*001c*/ 	.word	0x00000000
        /*0020*/ 	.short	0x0006
        /*0022*/ 	.short	0x0024
        /*0024*/ 	.byte	0x00, 0xf0, 0x11, 0x00


	//----- nvinfo : EIATTR_KPARAM_INFO
	.align		4
.L_82:
        /*0028*/ 	.byte	0x04, 0x17
        /*002a*/ 	.short	(.L_84 - .L_83)
.L_83:
        /*002c*/ 	.word	0x00000000
        /*0030*/ 	.short	0x0005
        /*0032*/ 	.short	0x0020
        /*0034*/ 	.byte	0x00, 0xf0, 0x11, 0x00


	//----- nvinfo : EIATTR_KPARAM_INFO
	.align		4
.L_84:
        /*0038*/ 	.byte	0x04, 0x17
        /*003a*/ 	.short	(.L_86 - .L_85)
.L_85:
        /*003c*/ 	.word	0x00000000
        /*0040*/ 	.short	0x0004
        /*0042*/ 	.short	0x001c
        /*0044*/ 	.byte	0x00, 0xf0, 0x11, 0x00


	//----- nvinfo : EIATTR_KPARAM_INFO
	.align		4
.L_86:
        /*0048*/ 	.byte	0x04, 0x17
        /*004a*/ 	.short	(.L_88 - .L_87)
.L_87:
        /*004c*/ 	.word	0x00000000
        /*0050*/ 	.short	0x0003
        /*0052*/ 	.short	0x0018
        /*0054*/ 	.byte	0x00, 0xf0, 0x11, 0x00


	//----- nvinfo : EIATTR_KPARAM_INFO
	.align		4
.L_88:
        /*0058*/ 	.byte	0x04, 0x17
        /*005a*/ 	.short	(.L_90 - .L_89)
.L_89:
        /*005c*/ 	.word	0x00000000
        /*0060*/ 	.short	0x0002
        /*0062*/ 	.short	0x0010
        /*0064*/ 	.byte	0x00, 0xf5, 0x21, 0x00


	//----- nvinfo : EIATTR_KPARAM_INFO
	.align		4
.L_90:
        /*0068*/ 	.byte	0x04, 0x17
        /*006a*/ 	.short	(.L_92 - .L_91)
.L_91:
        /*006c*/ 	.word	0x00000000
        /*0070*/ 	.short	0x0001
        /*0072*/ 	.short	0x0008
        /*0074*/ 	.byte	0x00, 0xf5, 0x21, 0x00


	//----- nvinfo : EIATTR_KPARAM_INFO
	.align		4
.L_92:
        /*0078*/ 	.byte	0x04, 0x17
        /*007a*/ 	.short	(.L_94 - .L_93)
.L_93:
        /*007c*/ 	.word	0x00000000
        /*0080*/ 	.short	0x0000
        /*0082*/ 	.short	0x0000
        /*0084*/ 	.byte	0x00, 0xf5, 0x21, 0x00


	//----- nvinfo : EIATTR_SPARSE_MMA_MASK
	.align		4
.L_94:
        /*0088*/ 	.byte	0x03, 0x50
        /*008a*/ 	.short	0x0000


	//----- nvinfo : EIATTR_MAXREG_COUNT
	.align		4
        /*008c*/ 	.byte	0x03, 0x1b
        /*008e*/ 	.short	0x00ff


	//----- nvinfo : EIATTR_NUM_BARRIERS
	.align		4
        /*0090*/ 	.byte	0x02, 0x4c
        /*0092*/ 	.byte	0x01
	.zero		1


	//----- nvinfo : EIATTR_MERCURY_ISA_VERSION
	.align		4
        /*0094*/ 	.byte	0x03, 0x5f
        /*0096*/ 	.short	0x0101


	//----- nvinfo : EIATTR_VRC_CTA_INIT_COUNT
	.align		4
        /*0098*/ 	.byte	0x02, 0x4a
	.zero		1
	.zero		1


	//----- nvinfo : EIATTR_EXIT_INSTR_OFFSETS
	.align		4
        /*009c*/ 	.byte	0x04, 0x1c
        /*009e*/ 	.short	(.L_96 - .L_95)


	//   ....[0]....
.L_95:
        /*00a0*/ 	.word	0x00000070


	//   ....[1]....
        /*00a4*/ 	.word	0x00000f20


	//   ....[2]....
        /*00a8*/ 	.word	0x00000ff0


	//----- nvinfo : EIATTR_CRS_STACK_SIZE
	.align		4
.L_96:
        /*00ac*/ 	.byte	0x04, 0x1e
        /*00ae*/ 	.short	(.L_98 - .L_97)
.L_97:
        /*00b0*/ 	.word	0x00000000


	//----- nvinfo : EIATTR_CBANK_PARAM_SIZE
	.align		4
.L_98:
        /*00b4*/ 	.byte	0x03, 0x19
        /*00b6*/ 	.short	0x002c


	//----- nvinfo : EIATTR_PARAM_CBANK
	.align		4
        /*00b8*/ 	.byte	0x04, 0x0a
        /*00ba*/ 	.short	(.L_100 - .L_99)
	.align		4
.L_99:
        /*00bc*/ 	.word	index@(.nv.constant0._Z23attention_output_kernelPK6__halfS1_PS_iiiii)
        /*00c0*/ 	.short	0x0380
        /*00c2*/ 	.short	0x002c


	//----- nvinfo : EIATTR_SW_WAR
	.align		4
.L_100:
        /*00c4*/ 	.byte	0x04, 0x36
        /*00c6*/ 	.short	(.L_102 - .L_101)
.L_101:
        /*00c8*/ 	.word	0x00000008
.L_102:


//--------------------- .nv.info._Z18causal_mask_kernelP6__halfiii --------------------------
	.section	.nv.info._Z18causal_mask_kernelP6__halfiii,"",@"SHT_CUDA_INFO"
	.sectionflags	@""
	.align	4


	//----- nvinfo : EIATTR_CUDA_API_VERSION
	.align		4
        /*0000*/ 	.byte	0x04, 0x37
        /*0002*/ 	.short	(.L_104 - .L_103)
.L_103:
        /*0004*/ 	.word	0x00000082


	//----- nvinfo : EIATTR_KPARAM_INFO
	.align		4
.L_104:
        /*0008*/ 	.byte	0x04, 0x17
        /*000a*/ 	.short	(.L_106 - .L_105)
.L_105:
        /*000c*/ 	.word	0x00000000
        /*0010*/ 	.short	0x0003
        /*0012*/ 	.short	0x0010
        /*0014*/ 	.byte	0x00, 0xf0, 0x11, 0x00


	//----- nvinfo : EIATTR_KPARAM_INFO
	.align		4
.L_106:
        /*0018*/ 	.byte	0x04, 0x17
        /*001a*/ 	.short	(.L_108 - .L_107)
.L_107:
        /*001c*/ 	.word	0x00000000
        /*0020*/ 	.short	0x0002
        /*0022*/ 	.short	0x000c
        /*0024*/ 	.byte	0x00, 0xf0, 0x11, 0x00


	//----- nvinfo : EIATTR_KPARAM_INFO
	.align		4
.L_108:
        /*0028*/ 	.byte	0x04, 0x17
        /*002a*/ 	.short	(.L_110 - .L_109)
.L_109:
        /*002c*/ 	.word	0x00000000
        /*0030*/ 	.short	0x0001
        /*0032*/ 	.short	0x0008
        /*0034*/ 	.byte	0x00, 0xf0, 0x11, 0x00


	//----- nvinfo : EIATTR_KPARAM_INFO
	.align		4
.L_110:
        /*0038*/ 	.byte	0x04, 0x17
        /*003a*/ 	.short	(.L_112 - .L_111)
.L_111:
        /*003c*/ 	.word	0x00000000
        /*0040*/ 	.short	0x0000
        /*0042*/ 	.short	0x0000
        /*0044*/ 	.byte	0x00, 0xf5, 0x21, 0x00


	//----- nvinfo : EIATTR_SPARSE_MMA_MASK
	.align		4
.L_112:
        /*0048*/ 	.byte	0x03, 0x50
        /*004a*/ 	.short	0x0000


	//----- nvinfo : EIATTR_MAXREG_COUNT
	.align		4
        /*004c*/ 	.byte	0x03, 0x1b
        /*004e*/ 	.short	0x00ff


	//----- nvinfo : EIATTR_MERCURY_ISA_VERSION
	.align		4
        /*0050*/ 	.byte	0x03, 0x5f
        /*0052*/ 	.short	0x0101


	//----- nvinfo : EIATTR_VRC_CTA_INIT_COUNT
	.align		4
        /*0054*/ 	.byte	0x02, 0x4a
	.zero		1
	.zero		1


	//----- nvinfo : EIATTR_EXIT_INSTR_OFFSETS
	.align		4
        /*0058*/ 	.byte	0x04, 0x1c
        /*005a*/ 	.short	(.L_114 - .L_113)


	//   ....[0]....
.L_113:
        /*005c*/ 	.word	0x00000080


	//   ....[1]....
        /*0060*/ 	.word	0x00000200


	//   ....[2]....
        /*0064*/ 	.word	0x00000260


	//----- nvinfo : EIATTR_CBANK_PARAM_SIZE
	.align		4
.L_114:
        /*0068*/ 	.byte	0x03, 0x19
        /*006a*/ 	.short	0x0014


	//----- nvinfo : EIATTR_PARAM_CBANK
	.align		4
        /*006c*/ 	.byte	0x04, 0x0a
        /*006e*/ 	.short	(.L_116 - .L_115)
	.align		4
.L_115:
        /*0070*/ 	.word	index@(.nv.constant0._Z18causal_mask_kernelP6__halfiii)
        /*0074*/ 	.short	0x0380
        /*0076*/ 	.short	0x0014


	//----- nvinfo : EIATTR_SW_WAR
	.align		4
.L_116:
        /*0078*/ 	.byte	0x04, 0x36
        /*007a*/ 	.short	(.L_118 - .L_117)
.L_117:
        /*007c*/ 	.word	0x00000008
.L_118:


//--------------------- .nv.info._Z23attention_scores_kernelPK6__halfS1_PS_iiiii --------------------------
	.section	.nv.info._Z23attention_scores_kernelPK6__halfS1_PS_iiiii,"",@"SHT_CUDA_INFO"
	.sectionflags	@""
	.align	4


	//----- nvinfo : EIATTR_CUDA_API_VERSION
	.align		4
        /*0000*/ 	.byte	0x04, 0x37
        /*0002*/ 	.short	(.L_120 - .L_119)
.L_119:
        /*0004*/ 	.word	0x00000082


	//----- nvinfo : EIATTR_KPARAM_INFO
	.align		4
.L_120:
        /*0008*/ 	.byte	0x04, 0x17
        /*000a*/ 	.short	(.L_122 - .L_121)
.L_121:
        /*000c*/ 	.word	0x00000000
        /*0010*/ 	.short	0x0007
        /*0012*/ 	.short	0x0028
        /*0014*/ 	.byte	0x00, 0xf0, 0x11, 0x00


	//----- nvinfo : EIATTR_KPARAM_INFO
	.align		4
.L_122:
        /*0018*/ 	.byte	0x04, 0x17
        /*001a*/ 	.short	(.L_124 - .L_123)
.L_123:
        /*001c*/ 	.word	0x00000000
        /*0020*/ 	.short	0x0006
        /*0022*/ 	.short	0x0024
        /*0024*/ 	.byte	0x00, 0xf0, 0x11, 0x00


	//----- nvinfo : EIATTR_KPARAM_INFO
	.align		4
.L_124:
        /*0028*/ 	.byte	0x04, 0x17
        /*002a*/ 	.short	(.L_126 - .L_125)
.L_125:
        /*002c*/ 	.word	0x00000000
        /*0030*/ 	.short	0x0005
        /*0032*/ 	.short	0x0020
        /*0034*/ 	.byte	0x00, 0xf0, 0x11, 0x00


	//----- nvinfo : EIATTR_KPARAM_INFO
	.align		4
.L_126:
        /*0038*/ 	.byte	0x04, 0x17
        /*003a*/ 	.short	(.L_128 - .L_127)
.L_127:
        /*003c*/ 	.word	0x00000000
        /*0040*/ 	.short	0x0004
        /*0042*/ 	.short	0x001c
        /*0044*/ 	.byte	0x00, 0xf0, 0x11, 0x00


	//----- nvinfo : EIATTR_KPARAM_INFO
	.align		4
.L_128:
        /*0048*/ 	.byte	0x04, 0x17
        /*004a*/ 	.short	(.L_130 - .L_129)
.L_129:
        /*004c*/ 	.word	0x00000000
        /*0050*/ 	.short	0x0003
        /*0052*/ 	.short	0x0018
        /*0054*/ 	.byte	0x00, 0xf0, 0x11, 0x00


	//----- nvinfo : EIATTR_KPARAM_INFO
	.align		4
.L_130:
        /*0058*/ 	.byte	0x04, 0x17
        /*005a*/ 	.short	(.L_132 - .L_131)
.L_131:
        /*005c*/ 	.word	0x00000000
        /*0060*/ 	.short	0x0002
        /*0062*/ 	.short	0x0010
        /*0064*/ 	.byte	0x00, 0xf5, 0x21, 0x00


	//----- nvinfo : EIATTR_KPARAM_INFO
	.align		4
.L_132:
        /*0068*/ 	.byte	0x04, 0x17
        /*006a*/ 	.short	(.L_134 - .L_133)
.L_133:
        /*006c*/ 	.word	0x00000000
        /*0070*/ 	.short	0x0001
        /*0072*/ 	.short	0x0008
        /*0074*/ 	.byte	0x00, 0xf5, 0x21, 0x00


	//----- nvinfo : EIATTR_KPARAM_INFO
	.align		4
.L_134:
        /*0078*/ 	.byte	0x04, 0x17
        /*007a*/ 	.short	(.L_136 - .L_135)
.L_135:
        /*007c*/ 	.word	0x00000000
        /*0080*/ 	.short	0x0000
        /*0082*/ 	.short	0x0000
        /*0084*/ 	.byte	0x00, 0xf5, 0x21, 0x00


	//----- nvinfo : EIATTR_SPARSE_MMA_MASK
	.align		4
.L_136:
        /*0088*/ 	.byte	0x03, 0x50
        /*008a*/ 	.short	0x0000


	//----- nvinfo : EIATTR_MAXREG_COUNT
	.align		4
        /*008c*/ 	.byte	0x03, 0x1b
        /*008e*/ 	.short	0x00ff


	//----- nvinfo : EIATTR_NUM_BARRIERS
	.align		4
        /*0090*/ 	.byte	0x02, 0x4c
        /*0092*/ 	.byte	0x01
	.zero		1


	//----- nvinfo : EIATTR_MERCURY_ISA_VERSION
	.align		4
        /*0094*/ 	.byte	0x03, 0x5f
        /*0096*/ 	.short	0x0101


	//----- nvinfo : EIATTR_VRC_CTA_INIT_COUNT
	.align		4
        /*0098*/ 	.byte	0x02, 0x4a
	.zero		1
	.zero		1


	//----- nvinfo : EIATTR_EXIT_INSTR_OFFSETS
	.align		4
        /*009c*/ 	.byte	0x04, 0x1c
        /*009e*/ 	.short	(.L_138 - .L_137)


	//   ....[0]....
.L_137:
        /*00a0*/ 	.word	0x00000070


	//   ....[1]....
        /*00a4*/ 	.word	0x00000ef0


	//   ....[2]....
        /*00a8*/ 	.word	0x00001160


	//----- nvinfo : EIATTR_CRS_STACK_SIZE
	.align		4
.L_138:
        /*00ac*/ 	.byte	0x04, 0x1e
        /*00ae*/ 	.short	(.L_140 - .L_139)
.L_139:
        /*00b0*/ 	.word	0x00000000


	//----- nvinfo : EIATTR_CBANK_PARAM_SIZE
	.align		4
.L_140:
        /*00b4*/ 	.byte	0x03, 0x19
        /*00b6*/ 	.short	0x002c


	//----- nvinfo : EIATTR_PARAM_CBANK
	.align		4
        /*00b8*/ 	.byte	0x04, 0x0a
        /*00ba*/ 	.short	(.L_142 - .L_141)
	.align		4
.L_141:
        /*00bc*/ 	.word	index@(.nv.constant0._Z23attention_scores_kernelPK6__halfS1_PS_iiiii)
        /*00c0*/ 	.short	0x0380
        /*00c2*/ 	.short	0x002c


	//----- nvinfo : EIATTR_SW_WAR
	.align		4
.L_142:
        /*00c4*/ 	.byte	0x04, 0x36
        /*00c6*/ 	.short	(.L_144 - .L_143)
.L_143:
        /*00c8*/ 	.word	0x00000008
.L_144:


//--------------------- .nv.info._Z11rope_kernelP6__halfS0_iiiif --------------------------
	.section	.nv.info._Z11rope_kernelP6__halfS0_iiiif,"",@"SHT_CUDA_INFO"
	.sectionflags	@""
	.align	4


	//----- nvinfo : EIATTR_CUDA_API_VERSION
	.align		4
        /*0000*/ 	.byte	0x04, 0x37
        /*0002*/ 	.short	(.L_146 - .L_145)
.L_145:
        /*0004*/ 	.word	0x00000082


	//----- nvinfo : EIATTR_KPARAM_INFO
	.align		4
.L_146:
        /*0008*/ 	.byte	0x04, 0x17
        /*000a*/ 	.short	(.L_148 - .L_147)
.L_147:
        /*000c*/ 	.word	0x00000000
        /*0010*/ 	.short	0x0006
        /*0012*/ 	.short	0x0020
        /*0014*/ 	.byte	0x00, 0xf0, 0x11, 0x00


	//----- nvinfo : EIATTR_KPARAM_INFO
	.align		4
.L_148:
        /*0018*/ 	.byte	0x04, 0x17
        /*001a*/ 	.short	(.L_150 - .L_149)
.L_149:
        /*001c*/ 	.word	0x00000000
        /*0020*/ 	.short	0x0005
        /*0022*/ 	.short	0x001c
        /*0024*/ 	.byte	0x00, 0xf0, 0x11, 0x00


	//----- nvinfo : EIATTR_KPARAM_INFO
	.align		4
.L_150:
        /*0028*/ 	.byte	0x04, 0x17
        /*002a*/ 	.short	(.L_152 - .L_151)
.L_151:
        /*002c*/ 	.word	0x00000000
        /*0030*/ 	.short	0x0004
        /*0032*/ 	.short	0x0018
        /*0034*/ 	.byte	0x00, 0xf0, 0x11, 0x00


	//----- nvinfo : EIATTR_KPARAM_INFO
	.align		4
.L_152:
        /*0038*/ 	.byte	0x04, 0x17
        /*003a*/ 	.short	(.L_154 - .L_153)
.L_153:
        /*003c*/ 	.word	0x00000000
        /*0040*/ 	.short	0x0003
        /*0042*/ 	.short	0x0014
        /*0044*/ 	.byte	0x00, 0xf0, 0x11, 0x00


	//----- nvinfo : EIATTR_KPARAM_INFO
	.align		4
.L_154:
        /*0048*/ 	.byte	0x04, 0x17
        /*004a*/ 	.short	(.L_156 - .L_155)
.L_155:
        /*004c*/ 	.word	0x00000000
        /*0050*/ 	.short	0x0002
        /*0052*/ 	.short	0x0010
        /*0054*/ 	.byte	0x00, 0xf0, 0x11, 0x00


	//----- nvinfo : EIATTR_KPARAM_INFO
	.align		4
.L_156:
        /*0058*/ 	.byte	0x04, 0x17
        /*005a*/ 	.short	(.L_158 - .L_157)
.L_157:
        /*005c*/ 	.word	0x00000000
        /*0060*/ 	.short	0x0001
        /*0062*/ 	.short	0x0008
        /*0064*/ 	.byte	0x00, 0xf5, 0x21, 0x00


	//----- nvinfo : EIATTR_KPARAM_INFO
	.align		4
.L_158:
        /*0068*/ 	.byte	0x04, 0x17
        /*006a*/ 	.short	(.L_160 - .L_159)
.L_159:
        /*006c*/ 	.word	0x00000000
        /*0070*/ 	.short	0x0000
        /*0072*/ 	.short	0x0000
        /*0074*/ 	.byte	0x00, 0xf5, 0x21, 0x00


	//----- nvinfo : EIATTR_SPARSE_MMA_MASK
	.align		4
.L_160:
        /*0078*/ 	.byte	0x03, 0x50
        /*007a*/ 	.short	0x0000


	//----- nvinfo : EIATTR_MAXREG_COUNT
	.align		4
        /*007c*/ 	.byte	0x03, 0x1b
        /*007e*/ 	.short	0x00ff


	//----- nvinfo : EIATTR_MERCURY_ISA_VERSION
	.align		4
        /*0080*/ 	.byte	0x03, 0x5f
        /*0082*/ 	.short	0x0101


	//----- nvinfo : EIATTR_VRC_CTA_INIT_COUNT
	.align		4
        /*0084*/ 	.byte	0x02, 0x4a
	.zero		1
	.zero		1


	//----- nvinfo : EIATTR_EXIT_INSTR_OFFSETS
	.align		4
        /*0088*/ 	.byte	0x04, 0x1c
        /*008a*/ 	.short	(.L_162 - .L_161)


	//   ....[0]....
.L_161:
        /*008c*/ 	.word	0x000000d0


	//   ....[1]....
        /*0090*/ 	.word	0x000017a0


	//----- nvinfo : EIATTR_CRS_STACK_SIZE
	.align		4
.L_162:
        /*0094*/ 	.byte	0x04, 0x1e
        /*0096*/ 	.short	(.L_164 - .L_163)
.L_163:
        /*0098*/ 	.word	0x00000000


	//----- nvinfo : EIATTR_CBANK_PARAM_SIZE
	.align		4
.L_164:
        /*009c*/ 	.byte	0x03, 0x19
        /*009e*/ 	.short	0x0024


	//----- nvinfo : EIATTR_PARAM_CBANK
	.align		4
        /*00a0*/ 	.byte	0x04, 0x0a
        /*00a2*/ 	.short	(.L_166 - .L_165)
	.align		4
.L_165:
        /*00a4*/ 	.word	index@(.nv.constant0._Z11rope_kernelP6__halfS0_iiiif)
        /*00a8*/ 	.short	0x0380
        /*00aa*/ 	.short	0x0024


	//----- nvinfo : EIATTR_SW_WAR
	.align		4
.L_166:
        /*00ac*/ 	.byte	0x04, 0x36
        /*00ae*/ 	.short	(.L_168 - .L_167)
.L_167:
        /*00b0*/ 	.word	0x00000008
.L_168:


//--------------------- .nv.info._Z14softmax_kernelP6__halfii --------------------------
	.section	.nv.info._Z14softmax_kernelP6__halfii,"",@"SHT_CUDA_INFO"
	.sectionflags	@""
	.align	4


	//----- nvinfo : EIATTR_CUDA_API_VERSION
	.align		4
        /*0000*/ 	.byte	0x04, 0x37
        /*0002*/ 	.short	(.L_170 - .L_169)
.L_169:
        /*0004*/ 	.word	0x00000082


	//----- nvinfo : EIATTR_KPARAM_INFO
	.align		4
.L_170:
        /*0008*/ 	.byte	0x04, 0x17
        /*000a*/ 	.short	(.L_172 - .L_171)
.L_171:
        /*000c*/ 	.word	0x00000000
        /*0010*/ 	.short	0x0002
        /*0012*/ 	.short	0x000c
        /*0014*/ 	.byte	0x00, 0xf0, 0x11, 0x00


	//----- nvinfo : EIATTR_KPARAM_INFO
	.align		4
.L_172:
        /*0018*/ 	.byte	0x04, 0x17
        /*001a*/ 	.short	(.L_174 - .L_173)
.L_173:
        /*001c*/ 	.word	0x00000000
        /*0020*/ 	.short	0x0001
        /*0022*/ 	.short	0x0008
        /*0024*/ 	.byte	0x00, 0xf0, 0x11, 0x00


	//----- nvinfo : EIATTR_KPARAM_INFO
	.align		4
.L_174:
        /*0028*/ 	.byte	0x04, 0x17
        /*002a*/ 	.short	(.L_176 - .L_175)
.L_175:
        /*002c*/ 	.word	0x00000000
        /*0030*/ 	.short	0x0000
        /*0032*/ 	.short	0x0000
        /*0034*/ 	.byte	0x00, 0xf5, 0x21, 0x00


	//----- nvinfo : EIATTR_SPARSE_MMA_MASK
	.align		4
.L_176:
        /*0038*/ 	.byte	0x03, 0x50
        /*003a*/ 	.short	0x0000


	//----- nvinfo : EIATTR_MAXREG_COUNT
	.align		4
        /*003c*/ 	.byte	0x03, 0x1b
        /*003e*/ 	.short	0x00ff


	//----- nvinfo : EIATTR_NUM_BARRIERS
	.align		4
        /*0040*/ 	.byte	0x02, 0x4c
        /*0042*/ 	.byte	0x01
	.zero		1


	//----- nvinfo : EIATTR_MERCURY_ISA_VERSION
	.align		4
        /*0044*/ 	.byte	0x03, 0x5f
        /*0046*/ 	.short	0x0101


	//----- nvinfo : EIATTR_VRC_CTA_INIT_COUNT
	.align		4
        /*0048*/ 	.byte	0x02, 0x4a
	.zero		1
	.zero		1


	//----- nvinfo : EIATTR_EXIT_INSTR_OFFSETS
	.align		4
        /*004c*/ 	.byte	0x04, 0x1c
        /*004e*/ 	.short	(.L_178 - .L_177)


	//   ....[0]....
.L_177:
        /*0050*/ 	.word	0x00000040


	//   ....[1]....
        /*0054*/ 	.word	0x00001430


	//   ....[2]....
        /*0058*/ 	.word	0x00001800


	//   ....[3]....
        /*005c*/ 	.word	0x00001920


	//   ....[4]....
        /*0060*/ 	.word	0x00001a00


	//   ....[5]....
        /*0064*/ 	.word	0x00001d40


	//   ....[6]....
        /*0068*/ 	.word	0x00001f70


	//   ....[7]....
        /*006c*/ 	.word	0x00001fa0


	//   ....[8]....
        /*0070*/ 	.word	0x00002360


	//   ....[9]....
        /*0074*/ 	.word	0x00002480


	//----- nvinfo : EIATTR_CRS_STACK_SIZE
	.align		4
.L_178:
        /*0078*/ 	.byte	0x04, 0x1e
        /*007a*/ 	.short	(.L_180 - .L_179)
.L_179:
        /*007c*/ 	.word	0x00000000


	//----- nvinfo : EIATTR_CBANK_PARAM_SIZE
	.align		4
.L_180:
        /*0080*/ 	.byte	0x03, 0x19
        /*0082*/ 	.short	0x0010


	//----- nvinfo : EIATTR_PARAM_CBANK
	.align		4
        /*0084*/ 	.byte	0x04, 0x0a
        /*0086*/ 	.short	(.L_182 - .L_181)
	.align		4
.L_181:
        /*0088*/ 	.word	index@(.nv.constant0._Z14softmax_kernelP6__halfii)
        /*008c*/ 	.short	0x0380
        /*008e*/ 	.short	0x0010


	//----- nvinfo : EIATTR_SW_WAR
	.align		4
.L_182:
        /*0090*/ 	.byte	0x04, 0x36
        /*0092*/ 	.short	(.L_184 - .L_183)
.L_183:
        /*0094*/ 	.word	0x00000008
.L_184:


//--------------------- .nv.info._Z17vector_add_kernelPK6__halfS1_PS_i --------------------------
	.section	.nv.info._Z17vector_add_kernelPK6__halfS1_PS_i,"",@"SHT_CUDA_INFO"
	.sectionflags	@""
	.align	4


	//----- nvinfo : EIATTR_CUDA_API_VERSION
	.align		4
        /*0000*/ 	.byte	0x04, 0x37
        /*0002*/ 	.short	(.L_186 - .L_185)
.L_185:
        /*0004*/ 	.word	0x00000082


	//----- nvinfo : EIATTR_KPARAM_INFO
	.align		4
.L_186:
        /*0008*/ 	.byte	0x04, 0x17
        /*000a*/ 	.short	(.L_188 - .L_187)
.L_187:
        /*000c*/ 	.word	0x00000000
        /*0010*/ 	.short	0x0003
        /*0012*/ 	.short	0x0018
        /*0014*/ 	.byte	0x00, 0xf0, 0x11, 0x00


	//----- nvinfo : EIATTR_KPARAM_INFO
	.align		4
.L_188:
        /*0018*/ 	.byte	0x04, 0x17
        /*001a*/ 	.short	(.L_190 - .L_189)
.L_189:
        /*001c*/ 	.word	0x00000000
        /*0020*/ 	.short	0x0002
        /*0022*/ 	.short	0x0010
        /*0024*/ 	.byte	0x00, 0xf5, 0x21, 0x00


	//----- nvinfo : EIATTR_KPARAM_INFO
	.align		4
.L_190:
        /*0028*/ 	.byte	0x04, 0x17
        /*002a*/ 	.short	(.L_192 - .L_191)
.L_191:
        /*002c*/ 	.word	0x00000000
        /*0030*/ 	.short	0x0001
        /*0032*/ 	.short	0x0008
        /*0034*/ 	.byte	0x00, 0xf5, 0x21, 0x00


	//----- nvinfo : EIATTR_KPARAM_INFO
	.align		4
.L_192:
        /*0038*/ 	.byte	0x04, 0x17
        /*003a*/ 	.short	(.L_194 - .L_193)
.L_193:
        /*003c*/ 	.word	0x00000000
        /*0040*/ 	.short	0x0000
        /*0042*/ 	.short	0x0000
        /*0044*/ 	.byte	0x00, 0xf5, 0x21, 0x00


	//----- nvinfo : EIATTR_SPARSE_MMA_MASK
	.align		4
.L_194:
        /*0048*/ 	.byte	0x03, 0x50
        /*004a*/ 	.short	0x0000


	//----- nvinfo : EIATTR_MAXREG_COUNT
	.align		4
        /*004c*/ 	.byte	0x03, 0x1b
        /*004e*/ 	.short	0x00ff


	//----- nvinfo : EIATTR_MERCURY_ISA_VERSION
	.align		4
        /*0050*/ 	.byte	0x03, 0x5f
        /*0052*/ 	.short	0x0101


	//----- nvinfo : EIATTR_VRC_CTA_INIT_COUNT
	.align		4
        /*0054*/ 	.byte	0x02, 0x4a
	.zero		1
	.zero		1


	//----- nvinfo : EIATTR_EXIT_INSTR_OFFSETS
	.align		4
        /*0058*/ 	.byte	0x04, 0x1c
        /*005a*/ 	.short	(.L_196 - .L_195)


	//   ....[0]....
.L_195:
        /*005c*/ 	.word	0x00000070


	//   ....[1]....
        /*0060*/ 	.word	0x00000160


	//----- nvinfo : EIATTR_CBANK_PARAM_SIZE
	.align		4
.L_196:
        /*0064*/ 	.byte	0x03, 0x19
        /*0066*/ 	.short	0x001c


	//----- nvinfo : EIATTR_PARAM_CBANK
	.align		4
        /*0068*/ 	.byte	0x04, 0x0a
        /*006a*/ 	.short	(.L_198 - .L_197)
	.align		4
.L_197:
        /*006c*/ 	.word	index@(.nv.constant0._Z17vector_add_kernelPK6__halfS1_PS_i)
        /*0070*/ 	.short	0x0380
        /*0072*/ 	.short	0x001c


	//----- nvinfo : EIATTR_SW_WAR
	.align		4
.L_198:
        /*0074*/ 	.byte	0x04, 0x36
        /*0076*/ 	.short	(.L_200 - .L_199)
.L_199:
        /*0078*/ 	.word	0x00000008
.L_200:


//--------------------- .nv.info._Z22elementwise_mul_kernelPK6__halfS1_PS_i --------------------------
	.section	.nv.info._Z22elementwise_mul_kernelPK6__halfS1_PS_i,"",@"SHT_CUDA_INFO"
	.sectionflags	@""
	.align	4


	//----- nvinfo : EIATTR_CUDA_API_VERSION
	.align		4
        /*0000*/ 	.byte	0x04, 0x37
        /*0002*/ 	.short	(.L_202 - .L_201)
.L_201:
        /*0004*/ 	.word	0x00000082


	//----- nvinfo : EIATTR_KPARAM_INFO
	.align		4
.L_202:
        /*0008*/ 	.byte	0x04, 0x17
        /*000a*/ 	.short	(.L_204 - .L_203)
.L_203:
        /*000c*/ 	.word	0x00000000
        /*0010*/ 	.short	0x0003
        /*0012*/ 	.short	0x0018
        /*0014*/ 	.byte	0x00, 0xf0, 0x11, 0x00


	//----- nvinfo : EIATTR_KPARAM_INFO
	.align		4
.L_204:
        /*0018*/ 	.byte	0x04, 0x17
        /*001a*/ 	.short	(.L_206 - .L_205)
.L_205:
        /*001c*/ 	.word	0x00000000
        /*0020*/ 	.short	0x0002
        /*0022*/ 	.short	0x0010
        /*0024*/ 	.byte	0x00, 0xf5, 0x21, 0x00


	//----- nvinfo : EIATTR_KPARAM_INFO
	.align		4
.L_206:
        /*0028*/ 	.byte	0x04, 0x17
        /*002a*/ 	.short	(.L_208 - .L_207)
.L_207:
        /*002c*/ 	.word	0x00000000
        /*0030*/ 	.short	0x0001
        /*0032*/ 	.short	0x0008
        /*0034*/ 	.byte	0x00, 0xf5, 0x21, 0x00


	//----- nvinfo : EIATTR_KPARAM_INFO
	.align		4
.L_208:
        /*0038*/ 	.byte	0x04, 0x17
        /*003a*/ 	.short	(.L_210 - .L_209)
.L_209:
        /*003c*/ 	.word	0x00000000
        /*0040*/ 	.short	0x0000
        /*0042*/ 	.short	0x0000
        /*0044*/ 	.byte	0x00, 0xf5, 0x21, 0x00


	//----- nvinfo : EIATTR_SPARSE_MMA_MASK
	.align		4
.L_210:
        /*0048*/ 	.byte	0x03, 0x50
        /*004a*/ 	.short	0x0000


	//----- nvinfo : EIATTR_MAXREG_COUNT
	.align		4
        /*004c*/ 	.byte	0x03, 0x1b
        /*004e*/ 	.short	0x00ff


	//----- nvinfo : EIATTR_MERCURY_ISA_VERSION
	.align		4
        /*0050*/ 	.byte	0x03, 0x5f
        /*0052*/ 	.short	0x0101


	//----- nvinfo : EIATTR_VRC_CTA_INIT_COUNT
	.align		4
        /*0054*/ 	.byte	0x02, 0x4a
	.zero		1
	.zero		1


	//----- nvinfo : EIATTR_EXIT_INSTR_OFFSETS
	.align		4
        /*0058*/ 	.byte	0x04, 0x1c
        /*005a*/ 	.short	(.L_212 - .L_211)


	//   ....[0]....
.L_211:
        /*005c*/ 	.word	0x00000070


	//   ....[1]....
        /*0060*/ 	.word	0x00000160


	//----- nvinfo : EIATTR_CBANK_PARAM_SIZE
	.align		4
.L_212:
        /*0064*/ 	.byte	0x03, 0x19
        /*0066*/ 	.short	0x001c


	//----- nvinfo : EIATTR_PARAM_CBANK
	.align		4
        /*0068*/ 	.byte	0x04, 0x0a
        /*006a*/ 	.short	(.L_214 - .L_213)
	.align		4
.L_213:
        /*006c*/ 	.word	index@(.nv.constant0._Z22elementwise_mul_kernelPK6__halfS1_PS_i)
        /*0070*/ 	.short	0x0380
        /*0072*/ 	.short	0x001c


	//----- nvinfo : EIATTR_SW_WAR
	.align		4
.L_214:
        /*0074*/ 	.byte	0x04, 0x36
        /*0076*/ 	.short	(.L_216 - .L_215)
.L_215:
        /*0078*/ 	.word	0x00000008
.L_216:


//--------------------- .nv.info._Z15silu_mul_kernelPK6__halfS1_PS_i --------------------------
	.section	.nv.info._Z15silu_mul_kernelPK6__halfS1_PS_i,"",@"SHT_CUDA_INFO"
	.sectionflags	@""
	.align	4


	//----- nvinfo : EIATTR_CUDA_API_VERSION
	.align		4
        /*0000*/ 	.byte	0x04, 0x37
        /*0002*/ 	.short	(.L_218 - .L_217)
.L_217:
        /*0004*/ 	.word	0x00000082


	//----- nvinfo : EIATTR_KPARAM_INFO
	.align		4
.L_218:
        /*0008*/ 	.byte	0x04, 0x17
        /*000a*/ 	.short	(.L_220 - .L_219)
.L_219:
        /*000c*/ 	.word	0x00000000
        /*0010*/ 	.short	0x0003
        /*0012*/ 	.short	0x0018
        /*0014*/ 	.byte	0x00, 0xf0, 0x11, 0x00


	//----- nvinfo : EIATTR_KPARAM_INFO
	.align		4
.L_220:
        /*0018*/ 	.byte	0x04, 0x17
        /*001a*/ 	.short	(.L_222 - .L_221)
.L_221:
        /*001c*/ 	.word	0x00000000
        /*0020*/ 	.short	0x0002
        /*0022*/ 	.short	0x0010
        /*0024*/ 	.byte	0x00, 0xf5, 0x21, 0x00


	//----- nvinfo : EIATTR_KPARAM_INFO
	.align		4
.L_222:
        /*0028*/ 	.byte	0x04, 0x17
        /*002a*/ 	.short	(.L_224 - .L_223)
.L_223:
        /*002c*/ 	.word	0x00000000
        /*0030*/ 	.short	0x0001
        /*0032*/ 	.short	0x0008
        /*0034*/ 	.byte	0x00, 0xf5, 0x21, 0x00


	//----- nvinfo : EIATTR_KPARAM_INFO
	.align		4
.L_224:
        /*0038*/ 	.byte	0x04, 0x17
        /*003a*/ 	.short	(.L_226 - .L_225)
.L_225:
        /*003c*/ 	.word	0x00000000
        /*0040*/ 	.short	0x0000
        /*0042*/ 	.short	0x0000
        /*0044*/ 	.byte	0x00, 0xf5, 0x21, 0x00


	//----- nvinfo : EIATTR_SPARSE_MMA_MASK
	.align		4
.L_226:
        /*0048*/ 	.byte	0x03, 0x50
        /*004a*/ 	.short	0x0000


	//----- nvinfo : EIATTR_MAXREG_COUNT
	.align		4
        /*004c*/ 	.byte	0x03, 0x1b
        /*004e*/ 	.short	0x00ff


	//----- nvinfo : EIATTR_MERCURY_ISA_VERSION
	.align		4
        /*0050*/ 	.byte	0x03, 0x5f
        /*0052*/ 	.short	0x0101


	//----- nvinfo : EIATTR_VRC_CTA_INIT_COUNT
	.align		4
        /*0054*/ 	.byte	0x02, 0x4a
	.zero		1
	.zero		1


	//----- nvinfo : EIATTR_EXIT_INSTR_OFFSETS
	.align		4
        /*0058*/ 	.byte	0x04, 0x1c
        /*005a*/ 	.short	(.L_228 - .L_227)


	//   ....[0]....
.L_227:
        /*005c*/ 	.word	0x00000070


	//   ....[1]....
        /*0060*/ 	.word	0x00000160


	//   ....[2]....
        /*0064*/ 	.word	0x00000370


	//----- nvinfo : EIATTR_CRS_STACK_SIZE
	.align		4
.L_228:
        /*0068*/ 	.byte	0x04, 0x1e
        /*006a*/ 	.short	(.L_230 - .L_229)
.L_229:
        /*006c*/ 	.word	0x00000000


	//----- nvinfo : EIATTR_CBANK_PARAM_SIZE
	.align		4
.L_230:
        /*0070*/ 	.byte	0x03, 0x19
        /*0072*/ 	.short	0x001c


	//----- nvinfo : EIATTR_PARAM_CBANK
	.align		4
        /*0074*/ 	.byte	0x04, 0x0a
        /*0076*/ 	.short	(.L_232 - .L_231)
	.align		4
.L_231:
        /*0078*/ 	.word	index@(.nv.constant0._Z15silu_mul_kernelPK6__halfS1_PS_i)
        /*007c*/ 	.short	0x0380
        /*007e*/ 	.short	0x001c


	//----- nvinfo : EIATTR_SW_WAR
	.align		4
.L_232:
        /*0080*/ 	.byte	0x04, 0x36
        /*0082*/ 	.short	(.L_234 - .L_233)
.L_233:
        /*0084*/ 	.word	0x00000008
.L_234:


//--------------------- .nv.info._Z11silu_kernelPK6__halfPS_i --------------------------
	.section	.nv.info._Z11silu_kernelPK6__halfPS_i,"",@"SHT_CUDA_INFO"
	.sectionflags	@""
	.align	4


	//----- nvinfo : EIATTR_CUDA_API_VERSION
	.align		4
        /*0000*/ 	.byte	0x04, 0x37
        /*0002*/ 	.short	(.L_236 - .L_235)
.L_235:
        /*0004*/ 	.word	0x00000082


	//----- nvinfo : EIATTR_KPARAM_INFO
	.align		4
.L_236:
        /*0008*/ 	.byte	0x04, 0x17
        /*000a*/ 	.short	(.L_238 - .L_237)
.L_237:
        /*000c*/ 	.word	0x00000000
        /*0010*/ 	.short	0x0002
        /*0012*/ 	.short	0x0010
        /*0014*/ 	.byte	0x00, 0xf0, 0x11, 0x00


	//----- nvinfo : EIATTR_KPARAM_INFO
	.align		4
.L_238:
        /*0018*/ 	.byte	0x04, 0x17
        /*001a*/ 	.short	(.L_240 - .L_239)
.L_239:
        /*001c*/ 	.word	0x00000000
        /*0020*/ 	.short	0x0001
        /*0022*/ 	.short	0x0008
        /*0024*/ 	.byte	0x00, 0xf5, 0x21, 0x00


	//----- nvinfo : EIATTR_KPARAM_INFO
	.align		4
.L_240:
        /*0028*/ 	.byte	0x04, 0x17
        /*002a*/ 	.short	(.L_242 - .L_241)
.L_241:
        /*002c*/ 	.word	0x00000000
        /*0030*/ 	.short	0x0000
        /*0032*/ 	.short	0x0000
        /*0034*/ 	.byte	0x00, 0xf5, 0x21, 0x00


	//----- nvinfo : EIATTR_SPARSE_MMA_MASK
	.align		4
.L_242:
        /*0038*/ 	.byte	0x03, 0x50
        /*003a*/ 	.short	0x0000


	//----- nvinfo : EIATTR_MAXREG_COUNT
	.align		4
        /*003c*/ 	.byte	0x03, 0x1b
        /*003e*/ 	.short	0x00ff


	//----- nvinfo : EIATTR_MERCURY_ISA_VERSION
	.align		4
        /*0040*/ 	.byte	0x03, 0x5f
        /*0042*/ 	.short	0x0101


	//----- nvinfo : EIATTR_VRC_CTA_INIT_COUNT
	.align		4
        /*0044*/ 	.byte	0x02, 0x4a
	.zero		1
	.zero		1


	//----- nvinfo : EIATTR_EXIT_INSTR_OFFSETS
	.align		4
        /*0048*/ 	.byte	0x04, 0x1c
        /*004a*/ 	.short	(.L_244 - .L_243)


	//   ....[0]....
.L_243:
        /*004c*/ 	.word	0x00000070


	//   ....[1]....
        /*0050*/ 	.word	0x00000110


	//   ....[2]....
        /*0054*/ 	.word	0x00000310


	//----- nvinfo : EIATTR_CRS_STACK_SIZE
	.align		4
.L_244:
        /*0058*/ 	.byte	0x04, 0x1e
        /*005a*/ 	.short	(.L_246 - .L_245)
.L_245:
        /*005c*/ 	.word	0x00000000


	//----- nvinfo : EIATTR_CBANK_PARAM_SIZE
	.align		4
.L_246:
        /*0060*/ 	.byte	0x03, 0x19
        /*0062*/ 	.short	0x0014


	//----- nvinfo : EIATTR_PARAM_CBANK
	.align		4
        /*0064*/ 	.byte	0x04, 0x0a
        /*0066*/ 	.short	(.L_248 - .L_247)
	.align		4
.L_247:
        /*0068*/ 	.word	index@(.nv.constant0._Z11silu_kernelPK6__halfPS_i)
        /*006c*/ 	.short	0x0380
        /*006e*/ 	.short	0x0014


	//----- nvinfo : EIATTR_SW_WAR
	.align		4
.L_248:
        /*0070*/ 	.byte	0x04, 0x36
        /*0072*/ 	.short	(.L_250 - .L_249)
.L_249:
        /*0074*/ 	.word	0x00000008
.L_250:


//--------------------- .nv.info._Z15rms_norm_kernelPK6__halfS1_PS_if --------------------------
	.section	.nv.info._Z15rms_norm_kernelPK6__halfS1_PS_if,"",@"SHT_CUDA_INFO"
	.sectionflags	@""
	.align	4


	//----- nvinfo : EIATTR_CUDA_API_VERSION
	.align		4
        /*0000*/ 	.byte	0x04, 0x37
        /*0002*/ 	.short	(.L_252 - .L_251)
.L_251:
        /*0004*/ 	.word	0x00000082


	//----- nvinfo : EIATTR_KPARAM_INFO
	.align		4
.L_252:
        /*0008*/ 	.byte	0x04, 0x17
        /*000a*/ 	.short	(.L_254 - .L_253)
.L_253:
        /*000c*/ 	.word	0x00000000
        /*0010*/ 	.short	0x0004
        /*0012*/ 	.short	0x001c
        /*0014*/ 	.byte	0x00, 0xf0, 0x11, 0x00


	//----- nvinfo : EIATTR_KPARAM_INFO
	.align		4
.L_254:
        /*0018*/ 	.byte	0x04, 0x17
        /*001a*/ 	.short	(.L_256 - .L_255)
.L_255:
        /*001c*/ 	.word	0x00000000
        /*0020*/ 	.short	0x0003
        /*0022*/ 	.short	0x0018
        /*0024*/ 	.byte	0x00, 0xf0, 0x11, 0x00


	//----- nvinfo : EIATTR_KPARAM_INFO
	.align		4
.L_256:
        /*0028*/ 	.byte	0x04, 0x17
        /*002a*/ 	.short	(.L_258 - .L_257)
.L_257:
        /*002c*/ 	.word	0x00000000
        /*0030*/ 	.short	0x0002
        /*0032*/ 	.short	0x0010
        /*0034*/ 	.byte	0x00, 0xf5, 0x21, 0x00


	//----- nvinfo : EIATTR_KPARAM_INFO
	.align		4
.L_258:
        /*0038*/ 	.byte	0x04, 0x17
        /*003a*/ 	.short	(.L_260 - .L_259)
.L_259:
        /*003c*/ 	.word	0x00000000
        /*0040*/ 	.short	0x0001
        /*0042*/ 	.short	0x0008
        /*0044*/ 	.byte	0x00, 0xf5, 0x21, 0x00


	//----- nvinfo : EIATTR_KPARAM_INFO
	.align		4
.L_260:
        /*0048*/ 	.byte	0x04, 0x17
        /*004a*/ 	.short	(.L_262 - .L_261)
.L_261:
        /*004c*/ 	.word	0x00000000
        /*0050*/ 	.short	0x0000
        /*0052*/ 	.short	0x0000
        /*0054*/ 	.byte	0x00, 0xf5, 0x21, 0x00


	//----- nvinfo : EIATTR_SPARSE_MMA_MASK
	.align		4
.L_262:
        /*0058*/ 	.byte	0x03, 0x50
        /*005a*/ 	.short	0x0000


	//----- nvinfo : EIATTR_MAXREG_COUNT
	.align		4
        /*005c*/ 	.byte	0x03, 0x1b
        /*005e*/ 	.short	0x00ff


	//----- nvinfo : EIATTR_NUM_BARRIERS
	.align		4
        /*0060*/ 	.byte	0x02, 0x4c
        /*0062*/ 	.byte	0x01
	.zero		1


	//----- nvinfo : EIATTR_MERCURY_ISA_VERSION
	.align		4
        /*0064*/ 	.byte	0x03, 0x5f
        /*0066*/ 	.short	0x0101


	//----- nvinfo : EIATTR_VRC_CTA_INIT_COUNT
	.align		4
        /*0068*/ 	.byte	0x02, 0x4a
	.zero		1
	.zero		1


	//----- nvinfo : EIATTR_EXIT_INSTR_OFFSETS
	.align		4
        /*006c*/ 	.byte	0x04, 0x1c
        /*006e*/ 	.short	(.L_264 - .L_263)


	//   ....[0]....
.L_263:
        /*0070*/ 	.word	0x000008e0


	//   ....[1]....
        /*0074*/ 	.word	0x00000da0


	//   ....[2]....
        /*0078*/ 	.word	0x00001350


	//----- nvinfo : EIATTR_CRS_STACK_SIZE
	.align		4
.L_264:
        /*007c*/ 	.byte	0x04, 0x1e
        /*007e*/ 	.short	(.L_266 - .L_265)
.L_265:
        /*0080*/ 	.word	0x00000000


	//----- nvinfo : EIATTR_CBANK_PARAM_SIZE
	.align		4
.L_266:
        /*0084*/ 	.byte	0x03, 0x19
        /*0086*/ 	.short	0x0020


	//----- nvinfo : EIATTR_PARAM_CBANK
	.align		4
        /*0088*/ 	.byte	0x04, 0x0a
        /*008a*/ 	.short	(.L_268 - .L_267)
	.align		4
.L_267:
        /*008c*/ 	.word	index@(.nv.constant0._Z15rms_norm_kernelPK6__halfS1_PS_if)
        /*0090*/ 	.short	0x0380
        /*0092*/ 	.short	0x0020


	//----- nvinfo : EIATTR_SW_WAR
	.align		4
.L_268:
        /*0094*/ 	.byte	0x04, 0x36
        /*0096*/ 	.short	(.L_270 - .L_269)
.L_269:
        /*0098*/ 	.word	0x00000008
.L_270:


//--------------------- .nv.callgraph             --------------------------
	.section	.nv.callgraph,"",@"SHT_CUDA_CALLGRAPH"
	.align	4
	.sectionentsize	8
	.align		4
        /*0000*/ 	.word	0x00000000
	.align		4
        /*0004*/ 	.word	0xffffffff
	.align		4
        /*0008*/ 	.word	0x00000000
	.align		4
        /*000c*/ 	.word	0xfffffffe
	.align		4
        /*0010*/ 	.word	0x00000000
	.align		4
        /*0014*/ 	.word	0xfffffffd
	.align		4
        /*0018*/ 	.word	0x00000000
	.align		4
        /*001c*/ 	.word	0xfffffffc


//--------------------- .nv.constant4             --------------------------
	.section	.nv.constant4,"a",@progbits
	.align	8
	.align		8
.nv.constant4:
        /*0000*/ 	.dword	__cudart_i2opi_f


//--------------------- .text._Z23attention_output_kernelPK6__halfS1_PS_iiiii --------------------------
	.section	.text._Z23attention_output_kernelPK6__halfS1_PS_iiiii,"ax",@progbits
	.align	128
        .global         _Z23attention_output_kernelPK6__halfS1_PS_iiiii
        .type           _Z23attention_output_kernelPK6__halfS1_PS_iiiii,@function
        .size           _Z23attention_output_kernelPK6__halfS1_PS_iiiii,(.L_x_165 - _Z23attention_output_kernelPK6__halfS1_PS_iiiii)
        .other          _Z23attention_output_kernelPK6__halfS1_PS_iiiii,@"STO_CUDA_ENTRY STV_DEFAULT"
_Z23attention_output_kernelPK6__halfS1_PS_iiiii:
.text._Z23attention_output_kernelPK6__halfS1_PS_iiiii:
[----:B------:R-:W-:Y:S01]  /*0000*/  LDC R1, c[0x0][0x37c] ;  /* 0x0000df00ff017b82 */ /* 0x000fe20000000800 */
[----:B------:R-:W0:Y:S07]  /*0010*/  S2R R0, SR_CTAID.X ;  /* 0x0000000000007919 */ /* 0x000e2e0000002500 */
[----:B------:R-:W0:Y:S08]  /*0020*/  LDC R5, c[0x0][0x3a0] ;  /* 0x0000e800ff057b82 */ /* 0x000e300000000800 */
[----:B------:R-:W1:Y:S08]  /*0030*/  S2UR UR6, SR_CTAID.Y ;  /* 0x00000000000679c3 */ /* 0x000e700000002600 */
[----:B------:R-:W1:Y:S01]  /*0040*/  LDC R14, c[0x0][0x39c] ;  /* 0x0000e700ff0e7b82 */ /* 0x000e620000000800 */
[----:B0-----:R-:W-:-:S04]  /*0050*/  ISETP.GE.AND P0, PT, R0, R5, PT ;  /* 0x000000050000720c */ /* 0x001fc80003f06270 */
[----:B-1----:R-:W-:-:S13]  /*0060*/  ISETP.LE.OR P0, PT, R14, UR6, P0 ;  /* 0x000000060e007c0c */ /* 0x002fda0008703670 */
[----:B------:R-:W-:Y:S05]  /*0070*/  @P0 EXIT ;  /* 0x000000000000094d */ /* 0x000fea0003800000 */
[----:B------:R-:W0:Y:S01]  /*0080*/  LDC R6, c[0x0][0x3a4] ;  /* 0x0000e900ff067b82 */ /* 0x000e220000000800 */
[----:B------:R-:W1:Y:S01]  /*0090*/  S2R R15, SR_TID.X ;  /* 0x00000000000f7919 */ /* 0x000e620000002100 */
[----:B------:R-:W2:Y:S01]  /*00a0*/  LDCU UR5, c[0x0][0x3a8] ;  /* 0x00007500ff0577ac */ /* 0x000ea20008000800 */
[----:B------:R-:W-:Y:S01]  /*00b0*/  BSSY.RECONVERGENT B0, `(.L_x_0) ;  /* 0x00000d2000007945 */ /* 0x000fe20003800200 */
[----:B------:R-:W-:Y:S01]  /*00c0*/  IMAD.MOV.U32 R21, RZ, RZ, RZ ;  /* 0x000000ffff157224 */ /* 0x000fe200078e00ff */
[----:B------:R-:W3:Y:S03]  /*00d0*/  LDCU UR4, c[0x0][0x360] ;  /* 0x00006c00ff0477ac */ /* 0x000ee60008000800 */
[----:B------:R-:W1:Y:S01]  /*00e0*/  LDC R16, c[0x0][0x398] ;  /* 0x0000e600ff107b82 */ /* 0x000e620000000800 */
[----:B------:R-:W4:Y:S01]  /*00f0*/  LDCU.64 UR8, c[0x0][0x358] ;  /* 0x00006b00ff0877ac */ /* 0x000f220008000a00 */
[----:B------:R-:W0:Y:S01]  /*0100*/  LDCU.64 UR10, c[0x0][0x388] ;  /* 0x00007100ff0a77ac */ /* 0x000e220008000a00 */
[----:B------:R-:W0:Y:S02]  /*0110*/  LDCU.128 UR12, c[0x0][0x380] ;  /* 0x00007000ff0c77ac */ /* 0x000e240008000c00 */
[----:B0-----:R-:W-:Y:S01]  /*0120*/  IABS R7, R6 ;  /* 0x0000000600077213 */ /* 0x001fe20000000000 */
[----:B---3--:R-:W-:-:S03]  /*0130*/  IMAD.U32 R18, RZ, RZ, UR4 ;  /* 0x00000004ff127e24 */ /* 0x008fc6000f8e00ff */
[----:B------:R-:W0:Y:S08]  /*0140*/  I2F.RP R4, R7 ;  /* 0x0000000700047306 */ /* 0x000e300000209400 */
[----:B0-----:R-:W0:Y:S02]  /*0150*/  MUFU.RCP R4, R4 ;  /* 0x0000000400047308 */ /* 0x001e240000001000 */
[----:B0-----:R-:W-:-:S06]  /*0160*/  VIADD R2, R4, 0xffffffe ;  /* 0x0ffffffe04027836 */ /* 0x001fcc0000000000 */
[----:B------:R0:W3:Y:S02]  /*0170*/  F2I.FTZ.U32.TRUNC.NTZ R3, R2 ;  /* 0x0000000200037305 */ /* 0x0000e4000021f000 */
[----:B0-----:R-:W-:Y:S02]  /*0180*/  IMAD.MOV.U32 R2, RZ, RZ, RZ ;  /* 0x000000ffff027224 */ /* 0x001fe400078e00ff */
[----:B---3--:R-:W-:-:S04]  /*0190*/  IMAD.MOV R8, RZ, RZ, -R3 ;  /* 0x000000ffff087224 */ /* 0x008fc800078e0a03 */
[----:B------:R-:W-:Y:S01]  /*01a0*/  IMAD R9, R8, R7, RZ ;  /* 0x0000000708097224 */ /* 0x000fe200078e02ff */
[----:B------:R-:W-:-:S03]  /*01b0*/  IABS R8, R5 ;  /* 0x0000000500087213 */ /* 0x000fc60000000000 */
[----:B------:R-:W-:Y:S01]  /*01c0*/  IMAD.HI.U32 R3, R3, R9, R2 ;  /* 0x0000000903037227 */ /* 0x000fe200078e0002 */
[----:B------:R-:W-:-:S04]  /*01d0*/  LOP3.LUT R2, R5, R6, RZ, 0x3c, !PT ;  /* 0x0000000605027212 */ /* 0x000fc800078e3cff */
[----:B------:R-:W-:Y:S01]  /*01e0*/  ISETP.GE.AND P2, PT, R2, RZ, PT ;  /* 0x000000ff0200720c */ /* 0x000fe20003f46270 */
[----:B------:R-:W-:-:S04]  /*01f0*/  IMAD.HI.U32 R3, R3, R8, RZ ;  /* 0x0000000803037227 */ /* 0x000fc800078e00ff */
[----:B------:R-:W-:-:S04]  /*0200*/  IMAD.MOV R4, RZ, RZ, -R3 ;  /* 0x000000ffff047224 */ /* 0x000fc800078e0a03 */
[----:B------:R-:W-:Y:S01]  /*0210*/  IMAD R4, R7, R4, R8 ;  /* 0x0000000407047224 */ /* 0x000fe200078e0208 */
[----:B------:R-:W-:-:S04]  /*0220*/  IABS R8, R0 ;  /* 0x0000000000087213 */ /* 0x000fc80000000000 */
[----:B------:R-:W-:-:S13]  /*0230*/  ISETP.GT.U32.AND P1, PT, R7, R4, PT ;  /* 0x000000040700720c */ /* 0x000fda0003f24070 */
[----:B------:R-:W-:Y:S02]  /*0240*/  @!P1 IMAD.IADD R4, R4, 0x1, -R7 ;  /* 0x0000000104049824 */ /* 0x000fe400078e0a07 */
[----:B------:R-:W-:Y:S01]  /*0250*/  @!P1 VIADD R3, R3, 0x1 ;  /* 0x0000000103039836 */ /* 0x000fe20000000000 */
[----:B------:R-:W-:Y:S02]  /*0260*/  ISETP.NE.AND P1, PT, R6, RZ, PT ;  /* 0x000000ff0600720c */ /* 0x000fe40003f25270 */
[----:B------:R-:W-:-:S13]  /*0270*/  ISETP.GE.U32.AND P0, PT, R4, R7, PT ;  /* 0x000000070400720c */ /* 0x000fda0003f06070 */
[----:B------:R-:W-:-:S04]  /*0280*/  @P0 VIADD R3, R3, 0x1 ;  /* 0x0000000103030836 */ /* 0x000fc80000000000 */
[----:B------:R-:W-:-:S04]  /*0290*/  IMAD.MOV.U32 R9, RZ, RZ, R3 ;  /* 0x000000ffff097224 */ /* 0x000fc800078e0003 */
[----:B------:R-:W-:Y:S01]  /*02a0*/  @!P2 IMAD.MOV R9, RZ, RZ, -R9 ;  /* 0x000000ffff09a224 */ /* 0x000fe200078e0a09 */
[----:B------:R-:W-:-:S04]  /*02b0*/  @!P1 LOP3.LUT R9, RZ, R6, RZ, 0x33, !PT ;  /* 0x00000006ff099212 */ /* 0x000fc800078e33ff */
[-C--:B------:R-:W-:Y:S02]  /*02c0*/  IABS R5, R9.reuse ;  /* 0x0000000900057213 */ /* 0x080fe40000000000 */
[----:B------:R-:W-:Y:S02]  /*02d0*/  IABS R10, R9 ;  /* 0x00000009000a7213 */ /* 0x000fe40000000000 */
[----:B------:R-:W0:Y:S08]  /*02e0*/  I2F.RP R4, R5 ;  /* 0x0000000500047306 */ /* 0x000e300000209400 */
[----:B0-----:R-:W0:Y:S02]  /*02f0*/  MUFU.RCP R4, R4 ;  /* 0x0000000400047308 */ /* 0x001e240000001000 */
[----:B0-----:R-:W-:-:S02]  /*0300*/  VIADD R2, R4, 0xffffffe ;  /* 0x0ffffffe04027836 */ /* 0x001fc40000000000 */
[----:B------:R-:W-:-:S04]  /*0310*/  IMAD.MOV R4, RZ, RZ, -R10 ;  /* 0x000000ffff047224 */ /* 0x000fc800078e0a0a */
[----:B------:R0:W3:Y:S02]  /*0320*/  F2I.FTZ.U32.TRUNC.NTZ R3, R2 ;  /* 0x0000000200037305 */ /* 0x0000e4000021f000 */
[----:B0-----:R-:W-:Y:S02]  /*0330*/  IMAD.MOV.U32 R2, RZ, RZ, RZ ;  /* 0x000000ffff027224 */ /* 0x001fe400078e00ff */
[----:B---3--:R-:W-:-:S04]  /*0340*/  IMAD.MOV R6, RZ, RZ, -R3 ;  /* 0x000000ffff067224 */ /* 0x008fc800078e0a03 */
[----:B------:R-:W-:Y:S02]  /*0350*/  IMAD R7, R6, R5, RZ ;  /* 0x0000000506077224 */ /* 0x000fe400078e02ff */
[----:B------:R-:W-:Y:S02]  /*0360*/  IMAD.MOV.U32 R6, RZ, RZ, R8 ;  /* 0x000000ffff067224 */ /* 0x000fe400078e0008 */
[----:B------:R-:W-:-:S06]  /*0370*/  IMAD.HI.U32 R3, R3, R7, R2 ;  /* 0x0000000703037227 */ /* 0x000fcc00078e0002 */
[----:B------:R-:W-:-:S04]  /*0380*/  IMAD.HI.U32 R3, R3, R6, RZ ;  /* 0x0000000603037227 */ /* 0x000fc800078e00ff */
[----:B------:R-:W-:-:S05]  /*0390*/  IMAD R2, R3, R4, R6 ;  /* 0x0000000403027224 */ /* 0x000fca00078e0206 */
[----:B------:R-:W-:-:S13]  /*03a0*/  ISETP.GT.U32.AND P1, PT, R5, R2, PT ;  /* 0x000000020500720c */ /* 0x000fda0003f24070 */
[----:B------:R-:W-:Y:S02]  /*03b0*/  @!P1 IMAD.IADD R2, R2, 0x1, -R5 ;  /* 0x0000000102029824 */ /* 0x000fe400078e0a05 */
[----:B------:R-:W-:Y:S01]  /*03c0*/  @!P1 VIADD R3, R3, 0x1 ;  /* 0x0000000103039836 */ /* 0x000fe20000000000 */
[----:B------:R-:W-:Y:S02]  /*03d0*/  ISETP.NE.AND P1, PT, R9, RZ, PT ;  /* 0x000000ff0900720c */ /* 0x000fe40003f25270 */
[----:B------:R-:W-:Y:S02]  /*03e0*/  ISETP.GE.U32.AND P0, PT, R2, R5, PT ;  /* 0x000000050200720c */ /* 0x000fe40003f06070 */
[----:B------:R-:W-:-:S04]  /*03f0*/  LOP3.LUT R2, R0, R9, RZ, 0x3c, !PT ;  /* 0x0000000900027212 */ /* 0x000fc800078e3cff */
[----:B------:R-:W-:Y:S01]  /*0400*/  ISETP.GE.AND P2, PT, R2, RZ, PT ;  /* 0x000000ff0200720c */ /* 0x000fe20003f46270 */
[----:B--2---:R-:W-:-:S06]  /*0410*/  IMAD R2, R14, UR5, RZ ;  /* 0x000000050e027c24 */ /* 0x004fcc000f8e02ff */
[----:B------:R-:W-:Y:S01]  /*0420*/  @P0 VIADD R3, R3, 0x1 ;  /* 0x0000000103030836 */ /* 0x000fe20000000000 */
[----:B-1----:R-:W-:-:S05]  /*0430*/  ISETP.GT.AND P0, PT, R15, R16, PT ;  /* 0x000000100f00720c */ /* 0x002fca0003f04270 */
[----:B------:R-:W-:Y:S01]  /*0440*/  @!P2 IMAD.MOV R3, RZ, RZ, -R3 ;  /* 0x000000ffff03a224 */ /* 0x000fe200078e0a03 */
[----:B------:R-:W-:-:S05]  /*0450*/  @!P1 LOP3.LUT R3, RZ, R9, RZ, 0x33, !PT ;  /* 0x00000009ff039212 */ /* 0x000fca00078e33ff */
[----:B------:R-:W-:-:S05]  /*0460*/  IMAD R2, R3, R2, RZ ;  /* 0x0000000203027224 */ /* 0x000fca00078e02ff */
[----:B------:R-:W-:-:S04]  /*0470*/  IADD3 R17, P1, PT, R2, UR6, RZ ;  /* 0x0000000602117c10 */ /* 0x000fc8000ff3e0ff */
[----:B------:R-:W-:Y:S01]  /*0480*/  LEA.HI.X.SX32 R19, R2, RZ, 0x1, P1 ;  /* 0x000000ff02137211 */ /* 0x000fe200008f0eff */
[----:B----4-:R-:W-:Y:S08]  /*0490*/  @P0 BRA `(.L_x_1) ;  /* 0x00000008004c0947 */ /* 0x010ff00003800000 */
[----:B------:R-:W0:Y:S01]  /*04a0*/  I2F.U32.RP R6, R18 ;  /* 0x0000001200067306 */ /* 0x000e220000209000 */
[C-C-:B------:R-:W-:Y:S01]  /*04b0*/  IMAD.IADD R3, R18.reuse, 0x1, R15.reuse ;  /* 0x0000000112037824 */ /* 0x140fe200078e020f */
[----:B------:R-:W-:Y:S01]  /*04c0*/  ISETP.NE.U32.AND P3, PT, R18, RZ, PT ;  /* 0x000000ff1200720c */ /* 0x000fe20003f65070 */
[----:B------:R-:W-:Y:S01]  /*04d0*/  IMAD.MOV R9, RZ, RZ, -R18 ;  /* 0x000000ffff097224 */ /* 0x000fe200078e0a12 */
[----:B------:R-:W-:Y:S01]  /*04e0*/  BSSY.RECONVERGENT B1, `(.L_x_2) ;  /* 0x000003f000017945 */ /* 0x000fe20003800200 */
[----:B------:R-:W-:Y:S01]  /*04f0*/  IMAD R20, R0, R16, R0 ;  /* 0x0000001000147224 */ /* 0x000fe200078e0200 */
[----:B------:R-:W-:Y:S01]  /*0500*/  VIADDMNMX.U32 R2, R3, 0xffffffff, R16, !PT ;  /* 0xffffffff03027846 */ /* 0x000fe20007800010 */
[----:B------:R-:W-:Y:S02]  /*0510*/  IMAD.MOV.U32 R21, RZ, RZ, RZ ;  /* 0x000000ffff157224 */ /* 0x000fe400078e00ff */
[----:B------:R-:W-:Y:S01]  /*0520*/  IMAD.MOV.U32 R23, RZ, RZ, R15 ;  /* 0x000000ffff177224 */ /* 0x000fe200078e000f */
[----:B------:R-:W-:Y:S01]  /*0530*/  SHF.R.S32.HI R25, RZ, 0x1f, R20 ;  /* 0x0000001fff197819 */ /* 0x000fe20000011414 */
[----:B------:R-:W-:-:S02]  /*0540*/  IMAD.IADD R5, R2, 0x1, -R3 ;  /* 0x0000000102057824 */ /* 0x000fc400078e0a03 */
[----:B------:R-:W-:Y:S01]  /*0550*/  IMAD.MOV.U32 R2, RZ, RZ, RZ ;  /* 0x000000ffff027224 */ /* 0x000fe200078e00ff */
[----:B0-----:R-:W0:Y:S01]  /*0560*/  MUFU.RCP R6, R6 ;  /* 0x0000000600067308 */ /* 0x001e220000001000 */
[----:B------:R-:W-:-:S05]  /*0570*/  VIADD R4, R5, 0x1 ;  /* 0x0000000105047836 */ /* 0x000fca0000000000 */
[----:B------:R-:W-:Y:S01]  /*0580*/  ISETP.NE.AND P0, PT, R4, RZ, PT ;  /* 0x000000ff0400720c */ /* 0x000fe20003f05270 */
[----:B0-----:R-:W-:-:S12]  /*0590*/  VIADD R7, R6, 0xffffffe ;  /* 0x0ffffffe06077836 */ /* 0x001fd80000000000 */
[----:B------:R-:W-:Y:S01]  /*05a0*/  @!P0 IMAD.MOV R5, RZ, RZ, R4 ;  /* 0x000000ffff058224 */ /* 0x000fe200078e0204 */
[----:B------:R-:W0:Y:S02]  /*05b0*/  F2I.FTZ.U32.TRUNC.NTZ R3, R7 ;  /* 0x0000000700037305 */ /* 0x000e24000021f000 */
[----:B0-----:R-:W-:-:S04]  /*05c0*/  IMAD R9, R9, R3, RZ ;  /* 0x0000000309097224 */ /* 0x001fc800078e02ff */
[----:B------:R-:W-:-:S06]  /*05d0*/  IMAD.HI.U32 R2, R3, R9, R2 ;  /* 0x0000000903027227 */ /* 0x000fcc00078e0002 */
[----:B------:R-:W-:-:S04]  /*05e0*/  IMAD.HI.U32 R3, R2, R5, RZ ;  /* 0x0000000502037227 */ /* 0x000fc800078e00ff */
[----:B------:R-:W-:-:S04]  /*05f0*/  IMAD.MOV R2, RZ, RZ, -R3 ;  /* 0x000000ffff027224 */ /* 0x000fc800078e0a03 */
[----:B------:R-:W-:Y:S01]  /*0600*/  IMAD R5, R18, R2, R5 ;  /* 0x0000000212057224 */ /* 0x000fe200078e0205 */
[----:B------:R-:W-:-:S04]  /*0610*/  SEL R2, RZ, 0x1, !P0 ;  /* 0x00000001ff027807 */ /* 0x000fc80004000000 */
[----:B------:R-:W-:-:S13]  /*0620*/  ISETP.GE.U32.AND P1, PT, R5, R18, PT ;  /* 0x000000120500720c */ /* 0x000fda0003f26070 */
[----:B------:R-:W-:Y:S02]  /*0630*/  @P1 IMAD.IADD R5, R5, 0x1, -R18 ;  /* 0x0000000105051824 */ /* 0x000fe400078e0a12 */
[----:B------:R-:W-:-:S03]  /*0640*/  @P1 VIADD R3, R3, 0x1 ;  /* 0x0000000103031836 */ /* 0x000fc60000000000 */
[----:B------:R-:W-:-:S13]  /*0650*/  ISETP.GE.U32.AND P2, PT, R5, R18, PT ;  /* 0x000000120500720c */ /* 0x000fda0003f46070 */
[----:B------:R-:W-:Y:S01]  /*0660*/  @P2 VIADD R3, R3, 0x1 ;  /* 0x0000000103032836 */ /* 0x000fe20000000000 */
[----:B------:R-:W-:-:S05]  /*0670*/  @!P3 LOP3.LUT R3, RZ, R18, RZ, 0x33, !PT ;  /* 0x00000012ff03b212 */ /* 0x000fca00078e33ff */
[----:B------:R-:W-:-:S05]  /*0680*/  IMAD.IADD R2, R2, 0x1, R3 ;  /* 0x0000000102027824 */ /* 0x000fca00078e0203 */
[C---:B------:R-:W-:Y:S02]  /*0690*/  LOP3.LUT R3, R2.reuse, 0x3, RZ, 0xc0, !PT ;  /* 0x0000000302037812 */ /* 0x040fe400078ec0ff */
[----:B------:R-:W-:Y:S02]  /*06a0*/  ISETP.GE.U32.AND P0, PT, R2, 0x3, PT ;  /* 0x000000030200780c */ /* 0x000fe40003f06070 */
[----:B------:R-:W-:-:S13]  /*06b0*/  ISETP.NE.AND P1, PT, R3, 0x3, PT ;  /* 0x000000030300780c */ /* 0x000fda0003f25270 */
[----:B------:R-:W-:Y:S05]  /*06c0*/  @!P1 BRA `(.L_x_3) ;  /* 0x0000000000809947 */ /* 0x000fea0003800000 */
[----:B------:R-:W0:Y:S01]  /*06d0*/  LDCU.64 UR4, c[0x0][0x380] ;  /* 0x00007000ff0477ac */ /* 0x000e220008000a00 */
[----:B------:R-:W-:Y:S01]  /*06e0*/  IADD3 R7, P1, PT, R20, R15, RZ ;  /* 0x0000000f14077210 */ /* 0x000fe20007f3e0ff */
[----:B------:R-:W-:Y:S02]  /*06f0*/  VIADD R2, R2, 0x1 ;  /* 0x0000000102027836 */ /* 0x000fe40000000000 */
[----:B------:R-:W-:Y:S02]  /*0700*/  IMAD R8, R15, R14, RZ ;  /* 0x0000000e0f087224 */ /* 0x000fe400078e02ff */
[----:B------:R-:W-:Y:S01]  /*0710*/  IMAD.X R4, RZ, RZ, R25, P1 ;  /* 0x000000ffff047224 */ /* 0x000fe200008e0619 */
[----:B------:R-:W-:Y:S01]  /*0720*/  LOP3.LUT R2, R2, 0x3, RZ, 0xc0, !PT ;  /* 0x0000000302027812 */ /* 0x000fe200078ec0ff */
[----:B------:R-:W-:Y:S02]  /*0730*/  IMAD.MOV.U32 R21, RZ, RZ, RZ ;  /* 0x000000ffff157224 */ /* 0x000fe400078e00ff */
[----:B------:R-:W-:-:S02]  /*0740*/  IMAD.MOV.U32 R23, RZ, RZ, R15 ;  /* 0x000000ffff177224 */ /* 0x000fc400078e000f */
[----:B------:R-:W-:Y:S01]  /*0750*/  IMAD.MOV R9, RZ, RZ, -R2 ;  /* 0x000000ffff097224 */ /* 0x000fe200078e0a02 */
[----:B0-----:R-:W-:-:S04]  /*0760*/  LEA R6, P1, R7, UR4, 0x1 ;  /* 0x0000000407067c11 */ /* 0x001fc8000f8208ff */
[----:B------:R-:W-:-:S09]  /*0770*/  LEA.HI.X R7, R7, UR5, R4, 0x1, P1 ;  /* 0x0000000507077c11 */ /* 0x000fd200088f0c04 */
.L_x_4:
[----:B------:R-:W-:Y:S01]  /*0780*/  IADD3 R3, P1, PT, R8, R17, RZ ;  /* 0x0000001108037210 */ /* 0x000fe20007f3e0ff */
[----:B------:R-:W-:-:S03]  /*0790*/  IMAD.MOV.U32 R5, RZ, RZ, R7 ;  /* 0x000000ffff057224 */ /* 0x000fc600078e0007 */
[----:B------:R-:W-:Y:S02]  /*07a0*/  LEA.HI.X.SX32 R4, R8, R19, 0x1, P1 ;  /* 0x0000001308047211 */ /* 0x000fe400008f0eff */
[----:B------:R-:W-:-:S04]  /*07b0*/  LEA R2, P1, R3, UR10, 0x1 ;  /* 0x0000000a03027c11 */ /* 0x000fc8000f8208ff */
[----:B------:R-:W-:Y:S01]  /*07c0*/  LEA.HI.X R3, R3, UR11, R4, 0x1, P1 ;  /* 0x0000000b03037c11 */ /* 0x000fe200088f0c04 */
[----:B------:R-:W-:-:S04]  /*07d0*/  IMAD.MOV.U32 R4, RZ, RZ, R6 ;  /* 0x000000ffff047224 */ /* 0x000fc800078e0006 */
[----:B------:R-:W2:Y:S04]  /*07e0*/  LDG.E.U16.CONSTANT R2, desc[UR8][R2.64] ;  /* 0x0000000802027981 */ /* 0x000ea8000c1e9500 */
[----:B------:R-:W3:Y:S01]  /*07f0*/  LDG.E.U16.CONSTANT R6, desc[UR8][R4.64] ;  /* 0x0000000804067981 */ /* 0x000ee2000c1e9500 */
[----:B------:R-:W-:Y:S02]  /*0800*/  VIADD R9, R9, 0x1 ;  /* 0x0000000109097836 */ /* 0x000fe40000000000 */
[C---:B------:R-:W-:Y:S02]  /*0810*/  IMAD.IADD R23, R18.reuse, 0x1, R23 ;  /* 0x0000000112177824 */ /* 0x040fe400078e0217 */
[----:B------:R-:W-:Y:S02]  /*0820*/  IMAD R8, R18, R14, R8 ;  /* 0x0000000e12087224 */ /* 0x000fe400078e0208 */
[----:B---3--:R-:W-:-:S05]  /*0830*/  HADD2.F32 R10, -RZ, R6.H0_H0 ;  /* 0x20000006ff0a7230 */ /* 0x008fca0000004100 */
[----:B------:R-:W-:Y:S01]  /*0840*/  FSETP.NE.AND P1, PT, |R10|, +INF , PT ;  /* 0x7f8000000a00780b */ /* 0x000fe20003f25200 */
[----:B--2---:R-:W-:-:S03]  /*0850*/  HADD2.F32 R11, -RZ, R2.H0_H0 ;  /* 0x20000002ff0b7230 */ /* 0x004fc60000004100 */
[----:B------:R-:W-:Y:S02]  /*0860*/  FSEL R10, R10, RZ, P1 ;  /* 0x000000ff0a0a7208 */ /* 0x000fe40000800000 */
[----:B------:R-:W-:Y:S02]  /*0870*/  ISETP.NE.AND P1, PT, R9, RZ, PT ;  /* 0x000000ff0900720c */ /* 0x000fe40003f25270 */
[----:B------:R-:W-:-:S04]  /*0880*/  FSETP.NE.AND P2, PT, |R11|, +INF , PT ;  /* 0x7f8000000b00780b */ /* 0x000fc80003f45200 */
[----:B------:R-:W-:Y:S01]  /*0890*/  FSEL R11, R11, RZ, P2 ;  /* 0x000000ff0b0b7208 */ /* 0x000fe20001000000 */
[----:B------:R-:W-:-:S04]  /*08a0*/  IMAD.WIDE.U32 R6, R18, 0x2, R4 ;  /* 0x0000000212067825 */ /* 0x000fc800078e0004 */
[----:B------:R-:W-:Y:S02]  /*08b0*/  FFMA R21, R10, R11, R21 ;  /* 0x0000000b0a157223 */ /* 0x000fe40000000015 */
[----:B------:R-:W-:Y:S05]  /*08c0*/  @P1 BRA `(.L_x_4) ;  /* 0xfffffffc00ac1947 */ /* 0x000fea000383ffff */
.L_x_3:
[----:B------:R-:W-:Y:S05]  /*08d0*/  BSYNC.RECONVERGENT B1 ;  /* 0x0000000000017941 */ /* 0x000fea0003800200 */
.L_x_2:
[----:B------:R-:W-:Y:S05]  /*08e0*/  @!P0 BRA `(.L_x_1) ;  /* 0x0000000400388947 */ /* 0x000fea0003800000 */
.L_x_5:
[----:B------:R-:W-:Y:S01]  /*08f0*/  IADD3 R3, P0, PT, R20, R23, RZ ;  /* 0x0000001714037210 */ /* 0x000fe20007f1e0ff */
[-C--:B------:R-:W-:Y:S02]  /*0900*/  IMAD R2, R23, R14.reuse, RZ ;  /* 0x0000000e17027224 */ /* 0x080fe400078e02ff */
[----:B------:R-:W-:Y:S02]  /*0910*/  IMAD.IADD R23, R18, 0x1, R23 ;  /* 0x0000000112177824 */ /* 0x000fe400078e0217 */
[----:B------:R-:W-:Y:S01]  /*0920*/  IMAD.X R6, RZ, RZ, R25, P0 ;  /* 0x000000ffff067224 */ /* 0x000fe200000e0619 */
[----:B------:R-:W-:Y:S01]  /*0930*/  LEA R10, P0, R3, UR12, 0x1 ;  /* 0x0000000c030a7c11 */ /* 0x000fe2000f8008ff */
[----:B------:R-:W-:Y:S01]  /*0940*/  IMAD R4, R23, R14, RZ ;  /* 0x0000000e17047224 */ /* 0x000fe200078e02ff */
[----:B------:R-:W-:Y:S02]  /*0950*/  IADD3 R7, P1, PT, R2, R17, RZ ;  /* 0x0000001102077210 */ /* 0x000fe40007f3e0ff */
[----:B------:R-:W-:-:S02]  /*0960*/  LEA.HI.X R11, R3, UR13, R6, 0x1, P0 ;  /* 0x0000000d030b7c11 */ /* 0x000fc400080f0c06 */
[----:B------:R-:W-:Y:S01]  /*0970*/  IADD3 R5, P2, PT, R20, R23, RZ ;  /* 0x0000001714057210 */ /* 0x000fe20007f5e0ff */
[----:B------:R-:W-:Y:S01]  /*0980*/  IMAD.IADD R23, R18, 0x1, R23 ;  /* 0x0000000112177824 */ /* 0x000fe200078e0217 */
[----:B------:R-:W-:Y:S01]  /*0990*/  LEA.HI.X.SX32 R12, R2, R19, 0x1, P1 ;  /* 0x00000013020c7211 */ /* 0x000fe200008f0eff */
[----:B------:R0:W2:Y:S01]  /*09a0*/  LDG.E.U16.CONSTANT R22, desc[UR8][R10.64] ;  /* 0x000000080a167981 */ /* 0x0000a2000c1e9500 */
[C---:B------:R-:W-:Y:S01]  /*09b0*/  LEA R6, P0, R7.reuse, UR14, 0x1 ;  /* 0x0000000e07067c11 */ /* 0x040fe2000f8008ff */
[----:B------:R-:W-:Y:S01]  /*09c0*/  IMAD.X R2, RZ, RZ, R25, P2 ;  /* 0x000000ffff027224 */ /* 0x000fe200010e0619 */
[----:B------:R-:W-:Y:S02]  /*09d0*/  IADD3 R3, P2, PT, R4, R17, RZ ;  /* 0x0000001104037210 */ /* 0x000fe40007f5e0ff */
[----:B------:R-:W-:Y:S02]  /*09e0*/  LEA.HI.X R7, R7, UR15, R12, 0x1, P0 ;  /* 0x0000000f07077c11 */ /* 0x000fe400080f0c0c */
[----:B------:R-:W-:-:S02]  /*09f0*/  IADD3 R12, P3, PT, R20, R23, RZ ;  /* 0x00000017140c7210 */ /* 0x000fc40007f7e0ff */
[C---:B------:R-:W-:Y:S02]  /*0a00*/  LEA R8, P1, R5.reuse, UR12, 0x1 ;  /* 0x0000000c05087c11 */ /* 0x040fe4000f8208ff */
[----:B------:R-:W-:Y:S01]  /*0a10*/  LEA.HI.X.SX32 R24, R4, R19, 0x1, P2 ;  /* 0x0000001304187211 */ /* 0x000fe200010f0eff */
[----:B------:R-:W-:Y:S01]  /*0a20*/  IMAD.X R13, RZ, RZ, R25, P3 ;  /* 0x000000ffff0d7224 */ /* 0x000fe200018e0619 */
[----:B------:R-:W-:Y:S02]  /*0a30*/  LEA.HI.X R9, R5, UR13, R2, 0x1, P1 ;  /* 0x0000000d05097c11 */ /* 0x000fe400088f0c02 */
[C---:B------:R-:W-:Y:S02]  /*0a40*/  LEA R4, P0, R3.reuse, UR14, 0x1 ;  /* 0x0000000e03047c11 */ /* 0x040fe4000f8008ff */
[----:B------:R-:W-:Y:S01]  /*0a50*/  LEA R2, P1, R12, UR12, 0x1 ;  /* 0x0000000c0c027c11 */ /* 0x000fe2000f8208ff */
[----:B------:R-:W3:Y:S01]  /*0a60*/  LDG.E.U16.CONSTANT R8, desc[UR8][R8.64] ;  /* 0x0000000808087981 */ /* 0x000ee2000c1e9500 */
[----:B------:R-:W-:-:S02]  /*0a70*/  LEA.HI.X R5, R3, UR15, R24, 0x1, P0 ;  /* 0x0000000f03057c11 */ /* 0x000fc400080f0c18 */
[----:B------:R-:W-:Y:S01]  /*0a80*/  LEA.HI.X R3, R12, UR13, R13, 0x1, P1 ;  /* 0x0000000d0c037c11 */ /* 0x000fe200088f0c0d */
[----:B------:R-:W-:Y:S01]  /*0a90*/  IMAD R12, R23, R14, RZ ;  /* 0x0000000e170c7224 */ /* 0x000fe200078e02ff */
[----:B------:R1:W4:Y:S01]  /*0aa0*/  LDG.E.U16.CONSTANT R24, desc[UR8][R6.64] ;  /* 0x0000000806187981 */ /* 0x000322000c1e9500 */
[----:B------:R-:W-:-:S03]  /*0ab0*/  IMAD.IADD R23, R18, 0x1, R23 ;  /* 0x0000000112177824 */ /* 0x000fc600078e0217 */
[----:B------:R-:W-:Y:S01]  /*0ac0*/  IADD3 R27, P0, PT, R12, R17, RZ ;  /* 0x000000110c1b7210 */ /* 0x000fe20007f1e0ff */
[----:B------:R-:W5:Y:S01]  /*0ad0*/  LDG.E.U16.CONSTANT R2, desc[UR8][R2.64] ;  /* 0x0000000802027981 */ /* 0x000f62000c1e9500 */
[----:B------:R-:W-:Y:S02]  /*0ae0*/  IADD3 R13, P1, PT, R20, R23, RZ ;  /* 0x00000017140d7210 */ /* 0x000fe40007f3e0ff */
[----:B0-----:R-:W-:Y:S01]  /*0af0*/  LEA.HI.X.SX32 R11, R12, R19, 0x1, P0 ;  /* 0x000000130c0b7211 */ /* 0x001fe200000f0eff */
[----:B------:R-:W5:Y:S02]  /*0b00*/  LDG.E.U16.CONSTANT R4, desc[UR8][R4.64] ;  /* 0x0000000804047981 */ /* 0x000f64000c1e9500 */
[----:B------:R-:W-:Y:S01]  /*0b10*/  IMAD.X R29, RZ, RZ, R25, P1 ;  /* 0x000000ffff1d7224 */ /* 0x000fe200008e0619 */
[----:B------:R-:W-:Y:S01]  /*0b20*/  LEA R12, P1, R13, UR12, 0x1 ;  /* 0x0000000c0d0c7c11 */ /* 0x000fe2000f8208ff */
[----:B------:R-:W-:Y:S01]  /*0b30*/  IMAD R28, R23, R14, RZ ;  /* 0x0000000e171c7224 */ /* 0x000fe200078e02ff */
[----:B------:R-:W-:-:S02]  /*0b40*/  LEA R10, P0, R27, UR14, 0x1 ;  /* 0x0000000e1b0a7c11 */ /* 0x000fc4000f8008ff */
[----:B------:R-:W-:Y:S02]  /*0b50*/  LEA.HI.X R13, R13, UR13, R29, 0x1, P1 ;  /* 0x0000000d0d0d7c11 */ /* 0x000fe400088f0c1d */
[C---:B------:R-:W-:Y:S02]  /*0b60*/  IADD3 R26, P2, PT, R28.reuse, R17, RZ ;  /* 0x000000111c1a7210 */ /* 0x040fe40007f5e0ff */
[----:B------:R-:W-:Y:S01]  /*0b70*/  LEA.HI.X R11, R27, UR15, R11, 0x1, P0 ;  /* 0x0000000f1b0b7c11 */ /* 0x000fe200080f0c0b */
[----:B------:R-:W5:Y:S01]  /*0b80*/  LDG.E.U16.CONSTANT R12, desc[UR8][R12.64] ;  /* 0x000000080c0c7981 */ /* 0x000f62000c1e9500 */
[----:B-1----:R-:W-:Y:S02]  /*0b90*/  LEA.HI.X.SX32 R7, R28, R19, 0x1, P2 ;  /* 0x000000131c077211 */ /* 0x002fe400010f0eff */
[C---:B------:R-:W-:Y:S01]  /*0ba0*/  LEA R6, P0, R26.reuse, UR14, 0x1 ;  /* 0x0000000e1a067c11 */ /* 0x040fe2000f8008ff */
[----:B------:R-:W5:Y:S03]  /*0bb0*/  LDG.E.U16.CONSTANT R10, desc[UR8][R10.64] ;  /* 0x000000080a0a7981 */ /* 0x000f66000c1e9500 */
[----:B------:R-:W-:-:S05]  /*0bc0*/  LEA.HI.X R7, R26, UR15, R7, 0x1, P0 ;  /* 0x0000000f1a077c11 */ /* 0x000fca00080f0c07 */
[----:B------:R-:W5:Y:S01]  /*0bd0*/  LDG.E.U16.CONSTANT R6, desc[UR8][R6.64] ;  /* 0x0000000806067981 */ /* 0x000f62000c1e9500 */
[----:B------:R-:W-:Y:S02]  /*0be0*/  IMAD.IADD R23, R18, 0x1, R23 ;  /* 0x0000000112177824 */ /* 0x000fe400078e0217 */
[----:B--2---:R-:W-:-:S05]  /*0bf0*/  HADD2.F32 R22, -RZ, R22.H0_H0 ;  /* 0x20000016ff167230 */ /* 0x004fca0000004100 */
[----:B------:R-:W-:-:S04]  /*0c00*/  FSETP.NE.AND P0, PT, |R22|, +INF , PT ;  /* 0x7f8000001600780b */ /* 0x000fc80003f05200 */
[----:B------:R-:W-:Y:S01]  /*0c10*/  FSEL R22, R22, RZ, P0 ;  /* 0x000000ff16167208 */ /* 0x000fe20000000000 */
[----:B---3--:R-:W-:Y:S02]  /*0c20*/  HADD2.F32 R8, -RZ, R8.H0_H0 ;  /* 0x20000008ff087230 */ /* 0x008fe40000004100 */
[----:B----4-:R-:W-:-:S03]  /*0c30*/  HADD2.F32 R24, -RZ, R24.H0_H0 ;  /* 0x20000018ff187230 */ /* 0x010fc60000004100 */
[----:B------:R-:W-:Y:S01]  /*0c40*/  FSETP.NE.AND P0, PT, |R8|, +INF , PT ;  /* 0x7f8000000800780b */ /* 0x000fe20003f05200 */
[----:B-----5:R-:W-:Y:S01]  /*0c50*/  HADD2.F32 R2, -RZ, R2.H0_H0 ;  /* 0x20000002ff027230 */ /* 0x020fe20000004100 */
[----:B------:R-:W-:Y:S02]  /*0c60*/  FSETP.NE.AND P1, PT, |R24|, +INF , PT ;  /* 0x7f8000001800780b */ /* 0x000fe40003f25200 */
[----:B------:R-:W-:Y:S02]  /*0c70*/  FSEL R3, R8, RZ, P0 ;  /* 0x000000ff08037208 */ /* 0x000fe40000000000 */
[----:B------:R-:W-:Y:S01]  /*0c80*/  FSETP.NE.AND P0, PT, |R2|, +INF , PT ;  /* 0x7f8000000200780b */ /* 0x000fe20003f05200 */
[----:B------:R-:W-:Y:S01]  /*0c90*/  HADD2.F32 R4, -RZ, R4.H0_H0 ;  /* 0x20000004ff047230 */ /* 0x000fe20000004100 */
[----:B------:R-:W-:Y:S02]  /*0ca0*/  FSEL R24, R24, RZ, P1 ;  /* 0x000000ff18187208 */ /* 0x000fe40000800000 */
[----:B------:R-:W-:Y:S01]  /*0cb0*/  FSEL R2, R2, RZ, P0 ;  /* 0x000000ff02027208 */ /* 0x000fe20000000000 */
[----:B------:R-:W-:-:S02]  /*0cc0*/  HADD2.F32 R12, -RZ, R12.H0_H0 ;  /* 0x2000000cff0c7230 */ /* 0x000fc40000004100 */
[----:B------:R-:W-:Y:S01]  /*0cd0*/  FFMA R22, R22, R24, R21 ;  /* 0x0000001816167223 */ /* 0x000fe20000000015 */
[----:B------:R-:W-:Y:S02]  /*0ce0*/  FSETP.NE.AND P1, PT, |R4|, +INF , PT ;  /* 0x7f8000000400780b */ /* 0x000fe40003f25200 */
[----:B------:R-:W-:Y:S01]  /*0cf0*/  FSETP.NE.AND P0, PT, |R12|, +INF , PT ;  /* 0x7f8000000c00780b */ /* 0x000fe20003f05200 */
[----:B------:R-:W-:-:S03]  /*0d00*/  HADD2.F32 R10, -RZ, R10.H0_H0 ;  /* 0x2000000aff0a7230 */ /* 0x000fc60000004100 */
[----:B------:R-:W-:Y:S02]  /*0d10*/  FSEL R21, R12, RZ, P0 ;  /* 0x000000ff0c157208 */ /* 0x000fe40000000000 */
[----:B------:R-:W-:Y:S01]  /*0d20*/  ISETP.GT.AND P0, PT, R23, R16, PT ;  /* 0x000000101700720c */ /* 0x000fe20003f04270 */
[----:B------:R-:W-:Y:S01]  /*0d30*/  HADD2.F32 R6, -RZ, R6.H0_H0 ;  /* 0x20000006ff067230 */ /* 0x000fe20000004100 */
[----:B------:R-:W-:Y:S02]  /*0d40*/  FSETP.NE.AND P2, PT, |R10|, +INF , PT ;  /* 0x7f8000000a00780b */ /* 0x000fe40003f45200 */
[----:B------:R-:W-:Y:S02]  /*0d50*/  FSEL R4, R4, RZ, P1 ;  /* 0x000000ff04047208 */ /* 0x000fe40000800000 */
[----:B------:R-:W-:Y:S02]  /*0d60*/  FSEL R10, R10, RZ, P2 ;  /* 0x000000ff0a0a7208 */ /* 0x000fe40001000000 */
[----:B------:R-:W-:Y:S01]  /*0d70*/  FSETP.NE.AND P1, PT, |R6|, +INF , PT ;  /* 0x7f8000000600780b */ /* 0x000fe20003f25200 */
[----:B------:R-:W-:-:S03]  /*0d80*/  FFMA R3, R3, R4, R22 ;  /* 0x0000000403037223 */ /* 0x000fc60000000016 */
[----:B------:R-:W-:Y:S01]  /*0d90*/  FSEL R6, R6, RZ, P1 ;  /* 0x000000ff06067208 */ /* 0x000fe20000800000 */
[----:B------:R-:W-:-:S04]  /*0da0*/  FFMA R2, R2, R10, R3 ;  /* 0x0000000a02027223 */ /* 0x000fc80000000003 */
[----:B------:R-:W-:Y:S01]  /*0db0*/  FFMA R21, R21, R6, R2 ;  /* 0x0000000615157223 */ /* 0x000fe20000000002 */
[----:B------:R-:W-:Y:S06]  /*0dc0*/  @!P0 BRA `(.L_x_5) ;  /* 0xfffffff800c88947 */ /* 0x000fec000383ffff */
.L_x_1:
[----:B------:R-:W-:Y:S05]  /*0dd0*/  BSYNC.RECONVERGENT B0 ;  /* 0x0000000000007941 */ /* 0x000fea0003800200 */
.L_x_0:
[----:B------:R-:W0:Y:S01]  /*0de0*/  S2UR UR5, SR_CgaCtaId ;  /* 0x00000000000579c3 */ /* 0x000e220000008800 */
[----:B------:R-:W-:Y:S01]  /*0df0*/  UMOV UR4, 0x400 ;  /* 0x0000040000047882 */ /* 0x000fe20000000000 */
[----:B------:R-:W-:Y:S02]  /*0e00*/  ISETP.GE.U32.AND P0, PT, R18, 0x2, PT ;  /* 0x000000021200780c */ /* 0x000fe40003f06070 */
[----:B------:R-:W-:Y:S01]  /*0e10*/  ISETP.NE.AND P1, PT, R15, RZ, PT ;  /* 0x000000ff0f00720c */ /* 0x000fe20003f25270 */
[----:B0-----:R-:W-:-:S06]  /*0e20*/  ULEA UR4, UR5, UR4, 0x18 ;  /* 0x0000000405047291 */ /* 0x001fcc000f8ec0ff */
[----:B------:R-:W-:-:S05]  /*0e30*/  LEA R2, R15, UR4, 0x2 ;  /* 0x000000040f027c11 */ /* 0x000fca000f8e10ff */
[----:B------:R0:W-:Y:S01]  /*0e40*/  STS [R2], R21 ;  /* 0x0000001502007388 */ /* 0x0001e20000000800 */
[----:B------:R-:W-:Y:S06]  /*0e50*/  BAR.SYNC.DEFER_BLOCKING 0x0 ;  /* 0x0000000000007b1d */ /* 0x000fec0000010000 */
[----:B------:R-:W-:Y:S05]  /*0e60*/  @!P0 BRA `(.L_x_6) ;  /* 0x00000000002c8947 */ /* 0x000fea0003800000 */
.L_x_7:
[----:B------:R-:W-:-:S04]  /*0e70*/  SHF.R.U32.HI R6, RZ, 0x1, R18 ;  /* 0x00000001ff067819 */ /* 0x000fc80000011612 */
[----:B------:R-:W-:-:S13]  /*0e80*/  ISETP.GE.U32.AND P0, PT, R15, R6, PT ;  /* 0x000000060f00720c */ /* 0x000fda0003f06070 */
[----:B------:R-:W-:Y:S01]  /*0e90*/  @!P0 IMAD R3, R6, 0x4, R2 ;  /* 0x0000000406038824 */ /* 0x000fe200078e0202 */
[----:B------:R-:W-:Y:S05]  /*0ea0*/  @!P0 LDS R4, [R2] ;  /* 0x0000000002048984 */ /* 0x000fea0000000800 */
[----:B------:R-:W1:Y:S02]  /*0eb0*/  @!P0 LDS R3, [R3] ;  /* 0x0000000003038984 */ /* 0x000e640000000800 */
[----:B-1----:R-:W-:-:S05]  /*0ec0*/  @!P0 FADD R5, R3, R4 ;  /* 0x0000000403058221 */ /* 0x002fca0000000000 */
[----:B------:R1:W-:Y:S01]  /*0ed0*/  @!P0 STS [R2], R5 ;  /* 0x0000000502008388 */ /* 0x0003e20000000800 */
[----:B------:R-:W-:Y:S01]  /*0ee0*/  BAR.SYNC.DEFER_BLOCKING 0x0 ;  /* 0x0000000000007b1d */ /* 0x000fe20000010000 */
[----:B------:R-:W-:Y:S01]  /*0ef0*/  ISETP.GT.U32.AND P0, PT, R18, 0x3, PT ;  /* 0x000000031200780c */ /* 0x000fe20003f04070 */
[----:B------:R-:W-:-:S12]  /*0f00*/  IMAD.MOV.U32 R18, RZ, RZ, R6 ;  /* 0x000000ffff127224 */ /* 0x000fd800078e0006 */
[----:B-1----:R-:W-:Y:S05]  /*0f10*/  @P0 BRA `(.L_x_7) ;  /* 0xfffffffc00d40947 */ /* 0x002fea000383ffff */
.L_x_6:
[----:B------:R-:W-:Y:S05]  /*0f20*/  @P1 EXIT ;  /* 0x000000000000194d */ /* 0x000fea0003800000 */
[----:B------:R-:W1:Y:S01]  /*0f30*/  S2UR UR5, SR_CgaCtaId ;  /* 0x00000000000579c3 */ /* 0x000e620000008800 */
[----:B------:R-:W-:-:S07]  /*0f40*/  UMOV UR4, 0x400 ;  /* 0x0000040000047882 */ /* 0x000fce0000000000 */
[----:B------:R-:W2:Y:S08]  /*0f50*/  LDC R5, c[0x0][0x39c] ;  /* 0x0000e700ff057b82 */ /* 0x000eb00000000800 */
[----:B0-----:R-:W0:Y:S01]  /*0f60*/  LDC.64 R2, c[0x0][0x390] ;  /* 0x0000e400ff027b82 */ /* 0x001e220000000a00 */
[----:B-1----:R-:W-:Y:S01]  /*0f70*/  ULEA UR4, UR5, UR4, 0x18 ;  /* 0x0000000405047291 */ /* 0x002fe2000f8ec0ff */
[----:B--2---:R-:W-:-:S08]  /*0f80*/  IMAD R5, R0, R5, UR6 ;  /* 0x0000000600057e24 */ /* 0x004fd0000f8e0205 */
[----:B------:R-:W1:Y:S01]  /*0f90*/  LDS R4, [UR4] ;  /* 0x00000004ff047984 */ /* 0x000e620008000800 */
[----:B0-----:R-:W-:Y:S01]  /*0fa0*/  IMAD.WIDE.U32 R2, R5, 0x2, R2 ;  /* 0x0000000205027825 */ /* 0x001fe200078e0002 */
[----:B-1----:R-:W-:-:S04]  /*0fb0*/  FMNMX R4, R4, -65504, !PT ;  /* 0xc77fe00004047809 */ /* 0x002fc80007800000 */
[----:B------:R-:W-:-:S04]  /*0fc0*/  FMNMX R4, R4, 65504, PT ;  /* 0x477fe00004047809 */ /* 0x000fc80003800000 */
[----:B------:R-:W-:-:S05]  /*0fd0*/  F2FP.F16.F32.PACK_AB R4, RZ, R4 ;  /* 0x00000004ff04723e */ /* 0x000fca00000000ff */
[----:B------:R-:W-:Y:S01]  /*0fe0*/  STG.E.U16 desc[UR8][R2.64], R4 ;  /* 0x0000000402007986 */ /* 0x000fe2000c101508 */
[----:B------:R-:W-:Y:S05]  /*0ff0*/  EXIT ;  /* 0x000000000000794d */ /* 0x000fea0003800000 */
.L_x_8:
[----:B------:R-:W-:-:S00]  /*1000*/  BRA `(.L_x_8) ;  /* 0xfffffffc00fc7947 */ /* 0x000fc0000383ffff */
[----:B------:R-:W-:-:S00]  /*1010*/  NOP ;  /* 0x0000000000007918 */ /* 0x000fc00000000000 */
        /* <DEDUP_REMOVED lines=14> */
.L_x_165:


//--------------------- .text._Z18causal_mask_kernelP6__halfiii --------------------------
	.section	.text._Z18causal_mask_kernelP6__halfiii,"ax",@progbits
	.align	128
        .global         _Z18causal_mask_kernelP6__halfiii
        .type           _Z18causal_mask_kernelP6__halfiii,@function
        .size           _Z18causal_mask_kernelP6__halfiii,(.L_x_166 - _Z18causal_mask_kernelP6__halfiii)
        .other          _Z18causal_mask_kernelP6__halfiii,@"STO_CUDA_ENTRY STV_DEFAULT"
_Z18causal_mask_kernelP6__halfiii:
.text._Z18causal_mask_kernelP6__halfiii:
[----:B------:R-:W-:Y:S01]  /*0000*/  LDC R1, c[0x0][0x37c] ;  /* 0x0000df00ff017b82 */ /* 0x000fe20000000800 */
[----:B------:R-:W0:Y:S07]  /*0010*/  S2R R0, SR_TID.X ;  /* 0x0000000000007919 */ /* 0x000e2e0000002100 */
[----:B------:R-:W0:Y:S08]  /*0020*/  S2UR UR4, SR_CTAID.X ;  /* 0x00000000000479c3 */ /* 0x000e300000002500 */
[----:B------:R-:W0:Y:S08]  /*0030*/  LDC R7, c[0x0][0x360] ;  /* 0x0000d800ff077b82 */ /* 0x000e300000000800 */
[----:B------:R-:W1:Y:S01]  /*0040*/  LDC.64 R2, c[0x0][0x388] ;  /* 0x0000e200ff027b82 */ /* 0x000e620000000a00 */
[----:B0-----:R-:W-:-:S02]  /*0050*/  IMAD R7, R7, UR4, R0 ;  /* 0x0000000407077c24 */ /* 0x001fc4000f8e0200 */
[----:B-1----:R-:W-:-:S05]  /*0060*/  IMAD R2, R3, R2, RZ ;  /* 0x0000000203027224 */ /* 0x002fca00078e02ff */
[----:B------:R-:W-:-:S13]  /*0070*/  ISETP.GE.AND P0, PT, R7, R2, PT ;  /* 0x000000020700720c */ /* 0x000fda0003f06270 */
[----:B------:R-:W-:Y:S05]  /*0080*/  @P0 EXIT ;  /* 0x000000000000094d */ /* 0x000fea0003800000 */
[----:B------:R-:W-:Y:S01]  /*0090*/  IABS R9, R3 ;  /* 0x0000000300097213 */ /* 0x000fe20000000000 */
[----:B------:R-:W0:Y:S01]  /*00a0*/  LDCU UR4, c[0x0][0x390] ;  /* 0x00007200ff0477ac */ /* 0x000e220008000800 */
[----:B------:R-:W-:Y:S02]  /*00b0*/  ISETP.GE.AND P2, PT, R7, RZ, PT ;  /* 0x000000ff0700720c */ /* 0x000fe40003f46270 */
[----:B------:R-:W1:Y:S08]  /*00c0*/  I2F.RP R0, R9 ;  /* 0x0000000900007306 */ /* 0x000e700000209400 */
[----:B-1----:R-:W1:Y:S02]  /*00d0*/  MUFU.RCP R0, R0 ;  /* 0x0000000000007308 */ /* 0x002e640000001000 */
[----:B-1----:R-:W-:-:S06]  /*00e0*/  VIADD R4, R0, 0xffffffe ;  /* 0x0ffffffe00047836 */ /* 0x002fcc0000000000 */
[----:B------:R1:W2:Y:S02]  /*00f0*/  F2I.FTZ.U32.TRUNC.NTZ R5, R4 ;  /* 0x0000000400057305 */ /* 0x0002a4000021f000 */
[----:B-1----:R-:W-:Y:S02]  /*0100*/  HFMA2 R4, -RZ, RZ, 0, 0 ;  /* 0x00000000ff047431 */ /* 0x002fe400000001ff */
[----:B--2---:R-:W-:-:S04]  /*0110*/  IMAD.MOV R2, RZ, RZ, -R5 ;  /* 0x000000ffff027224 */ /* 0x004fc800078e0a05 */
[----:B------:R-:W-:Y:S01]  /*0120*/  IMAD R11, R2, R9, RZ ;  /* 0x00000009020b7224 */ /* 0x000fe200078e02ff */
[----:B------:R-:W-:-:S03]  /*0130*/  IABS R2, R7 ;  /* 0x0000000700027213 */ /* 0x000fc60000000000 */
[----:B------:R-:W-:-:S06]  /*0140*/  IMAD.HI.U32 R5, R5, R11, R4 ;  /* 0x0000000b05057227 */ /* 0x000fcc00078e0004 */
[----:B------:R-:W-:-:S04]  /*0150*/  IMAD.HI.U32 R5, R5, R2, RZ ;  /* 0x0000000205057227 */ /* 0x000fc800078e00ff */
[----:B------:R-:W-:-:S04]  /*0160*/  IMAD.MOV R5, RZ, RZ, -R5 ;  /* 0x000000ffff057224 */ /* 0x000fc800078e0a05 */
[----:B------:R-:W-:-:S05]  /*0170*/  IMAD R0, R9, R5, R2 ;  /* 0x0000000509007224 */ /* 0x000fca00078e0202 */
[----:B------:R-:W-:-:S13]  /*0180*/  ISETP.GT.U32.AND P0, PT, R9, R0, PT ;  /* 0x000000000900720c */ /* 0x000fda0003f04070 */
[----:B------:R-:W-:Y:S02]  /*0190*/  @!P0 IADD3 R0, PT, PT, R0, -R9, RZ ;  /* 0x8000000900008210 */ /* 0x000fe40007ffe0ff */
[----:B------:R-:W-:Y:S02]  /*01a0*/  ISETP.NE.AND P0, PT, R3, RZ, PT ;  /* 0x000000ff0300720c */ /* 0x000fe40003f05270 */
[----:B------:R-:W-:-:S13]  /*01b0*/  ISETP.GT.U32.AND P1, PT, R9, R0, PT ;  /* 0x000000000900720c */ /* 0x000fda0003f24070 */
[----:B------:R-:W-:-:S05]  /*01c0*/  @!P1 IMAD.IADD R0, R0, 0x1, -R9 ;  /* 0x0000000100009824 */ /* 0x000fca00078e0a09 */
[----:B------:R-:W-:Y:S02]  /*01d0*/  @!P2 IADD3 R0, PT, PT, -R0, RZ, RZ ;  /* 0x000000ff0000a210 */ /* 0x000fe40007ffe1ff */
[----:B------:R-:W-:-:S04]  /*01e0*/  @!P0 LOP3.LUT R0, RZ, R3, RZ, 0x33, !PT ;  /* 0x00000003ff008212 */ /* 0x000fc800078e33ff */
[----:B0-----:R-:W-:-:S13]  /*01f0*/  ISETP.GT.AND P0, PT, R0, UR4, PT ;  /* 0x0000000400007c0c */ /* 0x001fda000bf04270 */
[----:B------:R-:W-:Y:S05]  /*0200*/  @!P0 EXIT ;  /* 0x000000000000894d */ /* 0x000fea0003800000 */
[----:B------:R-:W0:Y:S01]  /*0210*/  LDC.64 R2, c[0x0][0x380] ;  /* 0x0000e000ff027b82 */ /* 0x000e220000000a00 */
[----:B------:R-:W1:Y:S01]  /*0220*/  LDCU.64 UR4, c[0x0][0x358] ;  /* 0x00006b00ff0477ac */ /* 0x000e620008000a00 */
[----:B------:R-:W-:Y:S02]  /*0230*/  IMAD.MOV.U32 R0, RZ, RZ, 0xfbff ;  /* 0x0000fbffff007424 */ /* 0x000fe400078e00ff */
[----:B0-----:R-:W-:-:S05]  /*0240*/  IMAD.WIDE R2, R7, 0x2, R2 ;  /* 0x0000000207027825 */ /* 0x001fca00078e0202 */
[----:B-1----:R-:W-:Y:S01]  /*0250*/  STG.E.U16 desc[UR4][R2.64], R0 ;  /* 0x0000000002007986 */ /* 0x002fe2000c101504 */
[----:B------:R-:W-:Y:S05]  /*0260*/  EXIT ;  /* 0x000000000000794d */ /* 0x000fea0003800000 */
.L_x_9:
        /* <DEDUP_REMOVED lines=9> */
.L_x_166:


//--------------------- .text._Z23attention_scores_kernelPK6__halfS1_PS_iiiii --------------------------
	.section	.text._Z23attention_scores_kernelPK6__halfS1_PS_iiiii,"ax",@progbits
	.align	128
        .global         _Z23attention_scores_kernelPK6__halfS1_PS_iiiii
        .type           _Z23attention_scores_kernelPK6__halfS1_PS_iiiii,@function
        .size           _Z23attention_scores_kernelPK6__halfS1_PS_iiiii,(.L_x_158 - _Z23attention_scores_kernelPK6__halfS1_PS_iiiii)
        .other          _Z23attention_scores_kernelPK6__halfS1_PS_iiiii,@"STO_CUDA_ENTRY STV_DEFAULT"
_Z23attention_scores_kernelPK6__halfS1_PS_iiiii:
.text._Z23attention_scores_kernelPK6__halfS1_PS_iiiii:
[----:B------:R-:W-:Y:S01]  /*0000*/  LDC R1, c[0x0][0x37c] ;  /* 0x0000df00ff017b82 */ /* 0x000fe20000000800 */
[----:B------:R-:W0:Y:S07]  /*0010*/  S2R R4, SR_CTAID.X ;  /* 0x0000000000047919 */ /* 0x000e2e0000002500 */
[----:B------:R-:W0:Y:S08]  /*0020*/  LDC R5, c[0x0][0x3a0] ;  /* 0x0000e800ff057b82 */ /* 0x000e300000000800 */
[----:B------:R-:W1:Y:S08]  /*0030*/  S2UR UR6, SR_CTAID.Y ;  /* 0x00000000000679c3 */ /* 0x000e700000002600 */
[----:B------:R-:W1:Y:S01]  /*0040*/  LDC R0, c[0x0][0x398] ;  /* 0x0000e600ff007b82 */ /* 0x000e620000000800 */
[----:B0-----:R-:W-:-:S04]  /*0050*/  ISETP.GE.AND P0, PT, R4, R5, PT ;  /* 0x000000050400720c */ /* 0x001fc80003f06270 */
[----:B-1----:R-:W-:-:S13]  /*0060*/  ISETP.LT.OR P0, PT, R0, UR6, P0 ;  /* 0x0000000600007c0c */ /* 0x002fda0008701670 */
[----:B------:R-:W-:Y:S05]  /*0070*/  @P0 EXIT ;  /* 0x000000000000094d */ /* 0x000fea0003800000 */
[----:B------:R-:W0:Y:S01]  /*0080*/  LDC R6, c[0x0][0x3a4] ;  /* 0x0000e900ff067b82 */ /* 0x000e220000000800 */
[----:B------:R-:W1:Y:S01]  /*0090*/  LDCU UR5, c[0x0][0x3a8] ;  /* 0x00007500ff0577ac */ /* 0x000e620008000800 */
[----:B------:R-:W-:Y:S01]  /*00a0*/  BSSY.RECONVERGENT B0, `(.L_x_10) ;  /* 0x00000d0000007945 */ /* 0x000fe20003800200 */
[----:B------:R-:W2:Y:S01]  /*00b0*/  LDCU UR4, c[0x0][0x360] ;  /* 0x00006c00ff0477ac */ /* 0x000ea20008000800 */
[----:B------:R-:W3:Y:S01]  /*00c0*/  LDCU.64 UR8, c[0x0][0x358] ;  /* 0x00006b00ff0877ac */ /* 0x000ee20008000a00 */
[----:B------:R-:W4:Y:S01]  /*00d0*/  LDCU.128 UR16, c[0x0][0x380] ;  /* 0x00007000ff1077ac */ /* 0x000f220008000c00 */
[----:B0-----:R-:W-:-:S04]  /*00e0*/  IABS R7, R6 ;  /* 0x0000000600077213 */ /* 0x001fc80000000000 */
[----:B------:R-:W0:Y:S08]  /*00f0*/  I2F.RP R0, R7 ;  /* 0x0000000700007306 */ /* 0x000e300000209400 */
[----:B0-----:R-:W0:Y:S02]  /*0100*/  MUFU.RCP R0, R0 ;  /* 0x0000000000007308 */ /* 0x001e240000001000 */
[----:B0-----:R-:W-:-:S06]  /*0110*/  VIADD R2, R0, 0xffffffe ;  /* 0x0ffffffe00027836 */ /* 0x001fcc0000000000 */
[----:B------:R0:W5:Y:S02]  /*0120*/  F2I.FTZ.U32.TRUNC.NTZ R3, R2 ;  /* 0x0000000200037305 */ /* 0x000164000021f000 */
[----:B0-----:R-:W-:Y:S02]  /*0130*/  IMAD.MOV.U32 R2, RZ, RZ, RZ ;  /* 0x000000ffff027224 */ /* 0x001fe400078e00ff */
[----:B-----5:R-:W-:-:S04]  /*0140*/  IMAD.MOV R8, RZ, RZ, -R3 ;  /* 0x000000ffff087224 */ /* 0x020fc800078e0a03 */
[----:B------:R-:W-:Y:S01]  /*0150*/  IMAD R9, R8, R7, RZ ;  /* 0x0000000708097224 */ /* 0x000fe200078e02ff */
[----:B------:R-:W-:-:S03]  /*0160*/  IABS R8, R5 ;  /* 0x0000000500087213 */ /* 0x000fc60000000000 */
[----:B------:R-:W-:-:S06]  /*0170*/  IMAD.HI.U32 R3, R3, R9, R2 ;  /* 0x0000000903037227 */ /* 0x000fcc00078e0002 */
        /* <DEDUP_REMOVED lines=8> */
[----:B------:R-:W-:Y:S02]  /*0200*/  ISETP.GE.U32.AND P0, PT, R0, R7, PT ;  /* 0x000000070000720c */ /* 0x000fe40003f06070 */
[----:B------:R-:W-:-:S04]  /*0210*/  LOP3.LUT R0, R5, R6, RZ, 0x3c, !PT ;  /* 0x0000000605007212 */ /* 0x000fc800078e3cff */
[----:B------:R-:W-:-:S07]  /*0220*/  ISETP.GE.AND P2, PT, R0, RZ, PT ;  /* 0x000000ff0000720c */ /* 0x000fce0003f46270 */
        /* <DEDUP_REMOVED lines=10> */
[----:B------:R0:W5:Y:S02]  /*02d0*/  F2I.FTZ.U32.TRUNC.NTZ R3, R2 ;  /* 0x0000000200037305 */ /* 0x000164000021f000 */
[----:B0-----:R-:W-:Y:S02]  /*02e0*/  IMAD.MOV.U32 R2, RZ, RZ, RZ ;  /* 0x000000ffff027224 */ /* 0x001fe400078e00ff */
[----:B-----5:R-:W-:-:S04]  /*02f0*/  IMAD.MOV R6, RZ, RZ, -R3 ;  /* 0x000000ffff067224 */ /* 0x020fc800078e0a03 */
[----:B------:R-:W-:Y:S02]  /*0300*/  IMAD R7, R6, R5, RZ ;  /* 0x0000000506077224 */ /* 0x000fe400078e02ff */
[----:B------:R-:W-:Y:S02]  /*0310*/  IMAD.MOV.U32 R6, RZ, RZ, R8 ;  /* 0x000000ffff067224 */ /* 0x000fe400078e0008 */
[----:B------:R-:W-:Y:S02]  /*0320*/  IMAD.HI.U32 R3, R3, R7, R2 ;  /* 0x0000000703037227 */ /* 0x000fe400078e0002 */
[----:B------:R-:W1:Y:S02]  /*0330*/  LDC R7, c[0x0][0x39c] ;  /* 0x0000e700ff077b82 */ /* 0x000e640000000800 */
[----:B--2---:R-:W-:Y:S02]  /*0340*/  IMAD.U32 R2, RZ, RZ, UR4 ;  /* 0x00000004ff027e24 */ /* 0x004fe4000f8e00ff */
[----:B------:R-:W-:-:S04]  /*0350*/  IMAD.HI.U32 R3, R3, R6, RZ ;  /* 0x0000000603037227 */ /* 0x000fc800078e00ff */
[----:B------:R-:W-:Y:S02]  /*0360*/  IMAD R0, R3, R0, R6 ;  /* 0x0000000003007224 */ /* 0x000fe400078e0206 */
[----:B------:R-:W0:Y:S03]  /*0370*/  S2R R6, SR_TID.X ;  /* 0x0000000000067919 */ /* 0x000e260000002100 */
[----:B------:R-:W-:Y:S01]  /*0380*/  ISETP.GT.U32.AND P1, PT, R5, R0, PT ;  /* 0x000000000500720c */ /* 0x000fe20003f24070 */
[----:B-1----:R-:W-:-:S12]  /*0390*/  IMAD R20, R7, UR5, RZ ;  /* 0x0000000507147c24 */ /* 0x002fd8000f8e02ff */
[----:B------:R-:W-:Y:S02]  /*03a0*/  @!P1 IMAD.IADD R0, R0, 0x1, -R5 ;  /* 0x0000000100009824 */ /* 0x000fe400078e0a05 */
[----:B------:R-:W-:Y:S01]  /*03b0*/  @!P1 VIADD R3, R3, 0x1 ;  /* 0x0000000103039836 */ /* 0x000fe20000000000 */
[----:B------:R-:W-:Y:S02]  /*03c0*/  ISETP.NE.AND P1, PT, R9, RZ, PT ;  /* 0x000000ff0900720c */ /* 0x000fe40003f25270 */
[----:B------:R-:W-:Y:S01]  /*03d0*/  ISETP.GE.U32.AND P0, PT, R0, R5, PT ;  /* 0x000000050000720c */ /* 0x000fe20003f06070 */
[----:B------:R-:W-:Y:S01]  /*03e0*/  IMAD.MOV.U32 R5, RZ, RZ, RZ ;  /* 0x000000ffff057224 */ /* 0x000fe200078e00ff */
[----:B------:R-:W-:-:S04]  /*03f0*/  LOP3.LUT R0, R4, R9, RZ, 0x3c, !PT ;  /* 0x0000000904007212 */ /* 0x000fc800078e3cff */
[----:B------:R-:W-:-:S07]  /*0400*/  ISETP.GE.AND P2, PT, R0, RZ, PT ;  /* 0x000000ff0000720c */ /* 0x000fce0003f46270 */
[----:B------:R-:W-:Y:S01]  /*0410*/  @P0 VIADD R3, R3, 0x1 ;  /* 0x0000000103030836 */ /* 0x000fe20000000000 */
[----:B0-----:R-:W-:-:S05]  /*0420*/  ISETP.GE.AND P0, PT, R6, R7, PT ;  /* 0x000000070600720c */ /* 0x001fca0003f06270 */
[----:B------:R-:W-:Y:S01]  /*0430*/  @!P2 IMAD.MOV R3, RZ, RZ, -R3 ;  /* 0x000000ffff03a224 */ /* 0x000fe200078e0a03 */
[----:B------:R-:W-:-:S05]  /*0440*/  @!P1 LOP3.LUT R3, RZ, R9, RZ, 0x33, !PT ;  /* 0x00000009ff039212 */ /* 0x000fca00078e33ff */
[----:B------:R-:W-:Y:S02]  /*0450*/  IMAD R20, R3, R20, RZ ;  /* 0x0000001403147224 */ /* 0x000fe400078e02ff */
[----:B---34-:R-:W-:Y:S05]  /*0460*/  @P0 BRA `(.L_x_11) ;  /* 0x00000008004c0947 */ /* 0x018fea0003800000 */
[----:B------:R-:W0:Y:S01]  /*0470*/  I2F.U32.RP R10, R2 ;  /* 0x00000002000a7306 */ /* 0x000e220000209000 */
[C---:B------:R-:W-:Y:S01]  /*0480*/  IMAD.IADD R0, R2.reuse, 0x1, R6 ;  /* 0x0000000102007824 */ /* 0x040fe200078e0206 */
[----:B------:R-:W-:Y:S01]  /*0490*/  ISETP.NE.U32.AND P2, PT, R2, RZ, PT ;  /* 0x000000ff0200720c */ /* 0x000fe20003f45070 */
[----:B------:R-:W-:Y:S01]  /*04a0*/  IMAD.MOV R11, RZ, RZ, -R2 ;  /* 0x000000ffff0b7224 */ /* 0x000fe200078e0a02 */
[----:B------:R-:W-:Y:S01]  /*04b0*/  BSSY.RECONVERGENT B1, `(.L_x_12) ;  /* 0x0000041000017945 */ /* 0x000fe20003800200 */
[----:B------:R-:W-:Y:S01]  /*04c0*/  IMAD R15, R7, UR6, RZ ;  /* 0x00000006070f7c24 */ /* 0x000fe2000f8e02ff */
[CC--:B------:R-:W-:Y:S01]  /*04d0*/  ISETP.GE.U32.AND P0, PT, R0.reuse, R7.reuse, PT ;  /* 0x000000070000720c */ /* 0x0c0fe20003f06070 */
[----:B------:R-:W-:Y:S01]  /*04e0*/  IMAD.MOV.U32 R23, RZ, RZ, R6 ;  /* 0x000000ffff177224 */ /* 0x000fe200078e0006 */
[----:B------:R-:W-:Y:S02]  /*04f0*/  VIMNMX.U32 R3, PT, PT, R0, R7, !PT ;  /* 0x0000000700037248 */ /* 0x000fe40007fe0000 */
[----:B------:R-:W-:-:S02]  /*0500*/  SEL R5, RZ, 0x1, P0 ;  /* 0x00000001ff057807 */ /* 0x000fc40000000000 */
[----:B------:R-:W-:Y:S02]  /*0510*/  SHF.R.S32.HI R21, RZ, 0x1f, R20 ;  /* 0x0000001fff157819 */ /* 0x000fe40000011414 */
[----:B------:R-:W-:Y:S01]  /*0520*/  IADD3 R3, PT, PT, R3, -R0, -R5 ;  /* 0x8000000003037210 */ /* 0x000fe20007ffe805 */
[----:B0-----:R-:W0:Y:S01]  /*0530*/  MUFU.RCP R10, R10 ;  /* 0x0000000a000a7308 */ /* 0x001e220000001000 */
[----:B------:R-:W-:Y:S01]  /*0540*/  SHF.R.S32.HI R14, RZ, 0x1f, R15 ;  /* 0x0000001fff0e7819 */ /* 0x000fe2000001140f */
[----:B0-----:R-:W-:-:S06]  /*0550*/  VIADD R8, R10, 0xffffffe ;  /* 0x0ffffffe0a087836 */ /* 0x001fcc0000000000 */
[----:B------:R0:W1:Y:S02]  /*0560*/  F2I.FTZ.U32.TRUNC.NTZ R9, R8 ;  /* 0x0000000800097305 */ /* 0x000064000021f000 */
[----:B0-----:R-:W-:Y:S02]  /*0570*/  IMAD.MOV.U32 R8, RZ, RZ, RZ ;  /* 0x000000ffff087224 */ /* 0x001fe400078e00ff */
[----:B-1----:R-:W-:-:S04]  /*0580*/  IMAD R11, R11, R9, RZ ;  /* 0x000000090b0b7224 */ /* 0x002fc800078e02ff */
[----:B------:R-:W-:-:S06]  /*0590*/  IMAD.HI.U32 R10, R9, R11, R8 ;  /* 0x0000000b090a7227 */ /* 0x000fcc00078e0008 */
[----:B------:R-:W-:-:S04]  /*05a0*/  IMAD.HI.U32 R10, R10, R3, RZ ;  /* 0x000000030a0a7227 */ /* 0x000fc800078e00ff */
[----:B------:R-:W-:-:S04]  /*05b0*/  IMAD.MOV R0, RZ, RZ, -R10 ;  /* 0x000000ffff007224 */ /* 0x000fc800078e0a0a */
[----:B------:R-:W-:-:S05]  /*05c0*/  IMAD R3, R2, R0, R3 ;  /* 0x0000000002037224 */ /* 0x000fca00078e0203 */
[----:B------:R-:W-:-:S13]  /*05d0*/  ISETP.GE.U32.AND P0, PT, R3, R2, PT ;  /* 0x000000020300720c */ /* 0x000fda0003f06070 */
[----:B------:R-:W-:Y:S02]  /*05e0*/  @P0 IMAD.IADD R3, R3, 0x1, -R2 ;  /* 0x0000000103030824 */ /* 0x000fe400078e0a02 */
[----:B------:R-:W-:-:S03]  /*05f0*/  @P0 VIADD R10, R10, 0x1 ;  /* 0x000000010a0a0836 */ /* 0x000fc60000000000 */
[----:B------:R-:W-:Y:S01]  /*0600*/  ISETP.GE.U32.AND P1, PT, R3, R2, PT ;  /* 0x000000020300720c */ /* 0x000fe20003f26070 */
[----:B------:R-:W-:-:S12]  /*0610*/  IMAD R3, R4, R7, RZ ;  /* 0x0000000704037224 */ /* 0x000fd800078e02ff */
[----:B------:R-:W-:Y:S01]  /*0620*/  @P1 VIADD R10, R10, 0x1 ;  /* 0x000000010a0a1836 */ /* 0x000fe20000000000 */
[----:B------:R-:W-:-:S05]  /*0630*/  @!P2 LOP3.LUT R10, RZ, R2, RZ, 0x33, !PT ;  /* 0x00000002ff0aa212 */ /* 0x000fca00078e33ff */
[----:B------:R-:W-:Y:S02]  /*0640*/  IMAD.IADD R10, R5, 0x1, R10 ;  /* 0x00000001050a7824 */ /* 0x000fe400078e020a */
[----:B------:R-:W-:-:S03]  /*0650*/  IMAD.MOV.U32 R5, RZ, RZ, RZ ;  /* 0x000000ffff057224 */ /* 0x000fc600078e00ff */
[C---:B------:R-:W-:Y:S02]  /*0660*/  LOP3.LUT R0, R10.reuse, 0x3, RZ, 0xc0, !PT ;  /* 0x000000030a007812 */ /* 0x040fe400078ec0ff */
[----:B------:R-:W-:Y:S02]  /*0670*/  ISETP.GE.U32.AND P0, PT, R10, 0x3, PT ;  /* 0x000000030a00780c */ /* 0x000fe40003f06070 */
[----:B------:R-:W-:Y:S02]  /*0680*/  ISETP.NE.AND P1, PT, R0, 0x3, PT ;  /* 0x000000030000780c */ /* 0x000fe40003f25270 */
[----:B------:R-:W-:-:S11]  /*0690*/  SHF.R.S32.HI R0, RZ, 0x1f, R3 ;  /* 0x0000001fff007819 */ /* 0x000fd60000011403 */
[----:B------:R-:W-:Y:S05]  /*06a0*/  @!P1 BRA `(.L_x_13) ;  /* 0x0000000000849947 */ /* 0x000fea0003800000 */
[----:B------:R-:W0:Y:S01]  /*06b0*/  LDCU.128 UR12, c[0x0][0x380] ;  /* 0x00007000ff0c77ac */ /* 0x000e220008000c00 */
[C---:B------:R-:W-:Y:S01]  /*06c0*/  IMAD.SHL.U32 R19, R15.reuse, 0x2, RZ ;  /* 0x000000020f137824 */ /* 0x040fe200078e00ff */
[----:B------:R-:W-:Y:S01]  /*06d0*/  SHF.L.U64.HI R27, R15, 0x1, R14 ;  /* 0x000000010f1b7819 */ /* 0x000fe2000001020e */
[----:B------:R-:W-:Y:S02]  /*06e0*/  VIADD R5, R10, 0x1 ;  /* 0x000000010a057836 */ /* 0x000fe40000000000 */
[----:B------:R-:W-:Y:S01]  /*06f0*/  IMAD.MOV.U32 R23, RZ, RZ, R6 ;  /* 0x000000ffff177224 */ /* 0x000fe200078e0006 */
[----:B------:R-:W-:Y:S01]  /*0700*/  LEA R19, P1, R20, R19, 0x1 ;  /* 0x0000001314137211 */ /* 0x000fe200078208ff */
[----:B------:R-:W-:Y:S01]  /*0710*/  IMAD.WIDE.U32 R8, R6, 0x2, RZ ;  /* 0x0000000206087825 */ /* 0x000fe200078e00ff */
[----:B------:R-:W-:Y:S02]  /*0720*/  LOP3.LUT R16, R5, 0x3, RZ, 0xc0, !PT ;  /* 0x0000000305107812 */ /* 0x000fe400078ec0ff */
[----:B------:R-:W-:Y:S01]  /*0730*/  LEA.HI.X R27, R20, R27, R21, 0x1, P1 ;  /* 0x0000001b141b7211 */ /* 0x000fe200008f0c15 */
[----:B------:R-:W-:-:S02]  /*0740*/  IMAD.MOV.U32 R5, RZ, RZ, RZ ;  /* 0x000000ffff057224 */ /* 0x000fc400078e00ff */
[----:B------:R-:W-:Y:S01]  /*0750*/  IMAD.MOV R16, RZ, RZ, -R16 ;  /* 0x000000ffff107224 */ /* 0x000fe200078e0a10 */
[----:B0-----:R-:W-:Y:S02]  /*0760*/  LEA R17, P3, R3, UR12, 0x1 ;  /* 0x0000000c03117c11 */ /* 0x001fe4000f8608ff */
[----:B------:R-:W-:Y:S02]  /*0770*/  IADD3 R19, P2, PT, R19, UR14, RZ ;  /* 0x0000000e13137c10 */ /* 0x000fe4000ff5e0ff */
[----:B------:R-:W-:Y:S02]  /*0780*/  LEA.HI.X R25, R3, UR13, R0, 0x1, P3 ;  /* 0x0000000d03197c11 */ /* 0x000fe400098f0c00 */
[----:B------:R-:W-:-:S09]  /*0790*/  IADD3.X R27, PT, PT, R27, UR15, RZ, P2, !PT ;  /* 0x0000000f1b1b7c10 */ /* 0x000fd200097fe4ff */
.L_x_14:
[C---:B------:R-:W-:Y:S02]  /*07a0*/  IADD3 R10, P1, PT, R8.reuse, R17, RZ ;  /* 0x00000011080a7210 */ /* 0x040fe40007f3e0ff */
[----:B------:R-:W-:-:S03]  /*07b0*/  IADD3 R12, P2, PT, R8, R19, RZ ;  /* 0x00000013080c7210 */ /* 0x000fc60007f5e0ff */
[C---:B------:R-:W-:Y:S02]  /*07c0*/  IMAD.X R11, R9.reuse, 0x1, R25, P1 ;  /* 0x00000001090b7824 */ /* 0x040fe400008e0619 */
[----:B------:R-:W-:-:S03]  /*07d0*/  IMAD.X R13, R9, 0x1, R27, P2 ;  /* 0x00000001090d7824 */ /* 0x000fc600010e061b */
[----:B------:R-:W2:Y:S04]  /*07e0*/  LDG.E.U16.CONSTANT R10, desc[UR8][R10.64] ;  /* 0x000000080a0a7981 */ /* 0x000ea8000c1e9500 */
[----:B------:R-:W3:Y:S01]  /*07f0*/  LDG.E.U16.CONSTANT R12, desc[UR8][R12.64] ;  /* 0x000000080c0c7981 */ /* 0x000ee2000c1e9500 */
[----:B------:R-:W-:Y:S02]  /*0800*/  VIADD R16, R16, 0x1 ;  /* 0x0000000110107836 */ /* 0x000fe40000000000 */
[C---:B------:R-:W-:Y:S02]  /*0810*/  IMAD.IADD R23, R2.reuse, 0x1, R23 ;  /* 0x0000000102177824 */ /* 0x040fe400078e0217 */
[----:B------:R-:W-:-:S04]  /*0820*/  IMAD.WIDE.U32 R8, R2, 0x2, R8 ;  /* 0x0000000202087825 */ /* 0x000fc800078e0008 */
[----:B--2---:R-:W-:Y:S02]  /*0830*/  HADD2.F32 R18, -RZ, R10.H0_H0 ;  /* 0x2000000aff127230 */ /* 0x004fe40000004100 */
[----:B---3--:R-:W-:-:S03]  /*0840*/  HADD2.F32 R22, -RZ, R12.H0_H0 ;  /* 0x2000000cff167230 */ /* 0x008fc60000004100 */
[----:B------:R-:W-:-:S04]  /*0850*/  FSETP.NE.AND P1, PT, |R18|, +INF , PT ;  /* 0x7f8000001200780b */ /* 0x000fc80003f25200 */
[----:B------:R-:W-:Y:S02]  /*0860*/  FSEL R18, R18, RZ, P1 ;  /* 0x000000ff12127208 */ /* 0x000fe40000800000 */
[----:B------:R-:W-:Y:S02]  /*0870*/  ISETP.NE.AND P1, PT, R16, RZ, PT ;  /* 0x000000ff1000720c */ /* 0x000fe40003f25270 */
[----:B------:R-:W-:-:S04]  /*0880*/  FSETP.NE.AND P2, PT, |R22|, +INF , PT ;  /* 0x7f8000001600780b */ /* 0x000fc80003f45200 */
[----:B------:R-:W-:-:S05]  /*0890*/  FSEL R22, R22, RZ, P2 ;  /* 0x000000ff16167208 */ /* 0x000fca0001000000 */
[----:B------:R-:W-:Y:S02]  /*08a0*/  FFMA R5, R18, R22, R5 ;  /* 0x0000001612057223 */ /* 0x000fe40000000005 */
[----:B------:R-:W-:Y:S05]  /*08b0*/  @P1 BRA `(.L_x_14) ;  /* 0xfffffffc00b81947 */ /* 0x000fea000383ffff */
.L_x_13:
[----:B------:R-:W-:Y:S05]  /*08c0*/  BSYNC.RECONVERGENT B1 ;  /* 0x0000000000017941 */ /* 0x000fea0003800200 */
.L_x_12:
[----:B------:R-:W-:Y:S05]  /*08d0*/  @!P0 BRA `(.L_x_11) ;  /* 0x0000000400308947 */ /* 0x000fea0003800000 */
[----:B------:R-:W-:-:S05]  /*08e0*/  IADD3 R20, P0, PT, R20, R15, RZ ;  /* 0x0000000f14147210 */ /* 0x000fca0007f1e0ff */
[----:B------:R-:W-:-:S08]  /*08f0*/  IMAD.X R21, R21, 0x1, R14, P0 ;  /* 0x0000000115157824 */ /* 0x000fd000000e060e */
.L_x_15:
[----:B------:R-:W-:Y:S02]  /*0900*/  IADD3 R8, P0, PT, R3, R23, RZ ;  /* 0x0000001703087210 */ /* 0x000fe40007f1e0ff */
[----:B------:R-:W-:Y:S01]  /*0910*/  IADD3 R13, P1, PT, R23, R20, RZ ;  /* 0x00000014170d7210 */ /* 0x000fe20007f3e0ff */
[----:B------:R-:W-:Y:S02]  /*0920*/  IMAD.IADD R23, R2, 0x1, R23 ;  /* 0x0000000102177824 */ /* 0x000fe400078e0217 */
[----:B------:R-:W-:Y:S01]  /*0930*/  IMAD.X R9, RZ, RZ, R0, P0 ;  /* 0x000000ffff097224 */ /* 0x000fe200000e0600 */
[C---:B------:R-:W-:Y:S01]  /*0940*/  LEA R18, P0, R8.reuse, UR16, 0x1 ;  /* 0x0000001008127c11 */ /* 0x040fe2000f8008ff */
[----:B------:R-:W-:Y:S01]  /*0950*/  IMAD.X R22, RZ, RZ, R21, P1 ;  /* 0x000000ffff167224 */ /* 0x000fe200008e0615 */
[----:B------:R-:W-:Y:S02]  /*0960*/  IADD3 R10, P1, PT, R3, R23, RZ ;  /* 0x00000017030a7210 */ /* 0x000fe40007f3e0ff */
[----:B------:R-:W-:-:S02]  /*0970*/  LEA.HI.X R19, R8, UR17, R9, 0x1, P0 ;  /* 0x0000001108137c11 */ /* 0x000fc400080f0c09 */
[----:B------:R-:W-:Y:S01]  /*0980*/  IADD3 R8, P2, PT, R23, R20, RZ ;  /* 0x0000001417087210 */ /* 0x000fe20007f5e0ff */
[----:B------:R-:W-:Y:S01]  /*0990*/  IMAD.IADD R23, R2, 0x1, R23 ;  /* 0x0000000102177824 */ /* 0x000fe200078e0217 */
[C---:B------:R-:W-:Y:S01]  /*09a0*/  LEA R16, P0, R13.reuse, UR18, 0x1 ;  /* 0x000000120d107c11 */ /* 0x040fe2000f8008ff */
[----:B------:R-:W-:Y:S01]  /*09b0*/  IMAD.X R11, RZ, RZ, R0, P1 ;  /* 0x000000ffff0b7224 */ /* 0x000fe200008e0600 */
[----:B------:R-:W-:Y:S01]  /*09c0*/  LEA R14, P1, R10, UR16, 0x1 ;  /* 0x000000100a0e7c11 */ /* 0x000fe2000f8208ff */
[----:B------:R-:W-:Y:S01]  /*09d0*/  IMAD.X R9, RZ, RZ, R21, P2 ;  /* 0x000000ffff097224 */ /* 0x000fe200010e0615 */
[C---:B------:R-:W-:Y:S02]  /*09e0*/  LEA R12, P2, R8.reuse, UR18, 0x1 ;  /* 0x00000012080c7c11 */ /* 0x040fe4000f8408ff */
[----:B------:R-:W-:Y:S02]  /*09f0*/  LEA.HI.X R17, R13, UR19, R22, 0x1, P0 ;  /* 0x000000130d117c11 */ /* 0x000fe400080f0c16 */
[----:B------:R-:W-:Y:S01]  /*0a00*/  LEA.HI.X R13, R8, UR19, R9, 0x1, P2 ;  /* 0x00000013080d7c11 */ /* 0x000fe200090f0c09 */
[----:B------:R0:W2:Y:S01]  /*0a10*/  LDG.E.U16.CONSTANT R22, desc[UR8][R18.64] ;  /* 0x0000000812167981 */ /* 0x0000a2000c1e9500 */
[----:B------:R-:W-:-:S02]  /*0a20*/  IADD3 R9, P0, PT, R3, R23, RZ ;  /* 0x0000001703097210 */ /* 0x000fc40007f1e0ff */
[----:B------:R-:W-:Y:S01]  /*0a30*/  LEA.HI.X R15, R10, UR17, R11, 0x1, P1 ;  /* 0x000000110a0f7c11 */ /* 0x000fe200088f0c0b */
[----:B------:R1:W3:Y:S01]  /*0a40*/  LDG.E.U16.CONSTANT R24, desc[UR8][R16.64] ;  /* 0x0000000810187981 */ /* 0x0002e2000c1e9500 */
[----:B------:R-:W-:Y:S01]  /*0a50*/  IADD3 R11, P1, PT, R23, R20, RZ ;  /* 0x00000014170b7210 */ /* 0x000fe20007f3e0ff */
[----:B------:R-:W-:Y:S01]  /*0a60*/  IMAD.X R26, RZ, RZ, R0, P0 ;  /* 0x000000ffff1a7224 */ /* 0x000fe200000e0600 */
[C---:B------:R-:W-:Y:S01]  /*0a70*/  LEA R8, P0, R9.reuse, UR16, 0x1 ;  /* 0x0000001009087c11 */ /* 0x040fe2000f8008ff */
[----:B------:R-:W-:Y:S01]  /*0a80*/  IMAD.IADD R23, R2, 0x1, R23 ;  /* 0x0000000102177824 */ /* 0x000fe200078e0217 */
[----:B------:R-:W4:Y:S02]  /*0a90*/  LDG.E.U16.CONSTANT R14, desc[UR8][R14.64] ;  /* 0x000000080e0e7981 */ /* 0x000f24000c1e9500 */
[----:B------:R-:W-:Y:S02]  /*0aa0*/  LEA.HI.X R9, R9, UR17, R26, 0x1, P0 ;  /* 0x0000001109097c11 */ /* 0x000fe400080f0c1a */
[----:B------:R-:W-:Y:S01]  /*0ab0*/  IADD3 R26, P0, PT, R3, R23, RZ ;  /* 0x00000017031a7210 */ /* 0x000fe20007f1e0ff */
[----:B------:R-:W-:Y:S01]  /*0ac0*/  IMAD.X R28, RZ, RZ, R21, P1 ;  /* 0x000000ffff1c7224 */ /* 0x000fe200008e0615 */
[C---:B------:R-:W-:Y:S01]  /*0ad0*/  LEA R10, P1, R11.reuse, UR18, 0x1 ;  /* 0x000000120b0a7c11 */ /* 0x040fe2000f8208ff */
[----:B------:R-:W5:Y:S02]  /*0ae0*/  LDG.E.U16.CONSTANT R8, desc[UR8][R8.64] ;  /* 0x0000000808087981 */ /* 0x000f64000c1e9500 */
[----:B0-----:R-:W-:Y:S01]  /*0af0*/  IMAD.X R19, RZ, RZ, R0, P0 ;  /* 0x000000ffff137224 */ /* 0x001fe200000e0600 */
[----:B------:R-:W-:Y:S01]  /*0b00*/  LEA R18, P0, R26, UR16, 0x1 ;  /* 0x000000101a127c11 */ /* 0x000fe2000f8008ff */
[----:B------:R-:W5:Y:S01]  /*0b10*/  LDG.E.U16.CONSTANT R12, desc[UR8][R12.64] ;  /* 0x000000080c0c7981 */ /* 0x000f62000c1e9500 */
[----:B------:R-:W-:-:S02]  /*0b20*/  LEA.HI.X R11, R11, UR19, R28, 0x1, P1 ;  /* 0x000000130b0b7c11 */ /* 0x000fc400088f0c1c */
[----:B------:R-:W-:Y:S02]  /*0b30*/  LEA.HI.X R19, R26, UR17, R19, 0x1, P0 ;  /* 0x000000111a137c11 */ /* 0x000fe400080f0c13 */
[----:B------:R-:W-:Y:S01]  /*0b40*/  IADD3 R25, P1, PT, R23, R20, RZ ;  /* 0x0000001417197210 */ /* 0x000fe20007f3e0ff */
[----:B------:R-:W5:Y:S04]  /*0b50*/  LDG.E.U16.CONSTANT R10, desc[UR8][R10.64] ;  /* 0x000000080a0a7981 */ /* 0x000f68000c1e9500 */
[----:B------:R-:W5:Y:S01]  /*0b60*/  LDG.E.U16.CONSTANT R18, desc[UR8][R18.64] ;  /* 0x0000000812127981 */ /* 0x000f62000c1e9500 */
[----:B------:R-:W-:Y:S01]  /*0b70*/  IMAD.X R26, RZ, RZ, R21, P1 ;  /* 0x000000ffff1a7224 */ /* 0x000fe200008e0615 */
[----:B-1----:R-:W-:-:S04]  /*0b80*/  LEA R16, P0, R25, UR18, 0x1 ;  /* 0x0000001219107c11 */ /* 0x002fc8000f8008ff */
[----:B------:R-:W-:-:S05]  /*0b90*/  LEA.HI.X R17, R25, UR19, R26, 0x1, P0 ;  /* 0x0000001319117c11 */ /* 0x000fca00080f0c1a */
[----:B------:R-:W5:Y:S01]  /*0ba0*/  LDG.E.U16.CONSTANT R16, desc[UR8][R16.64] ;  /* 0x0000000810107981 */ /* 0x000f62000c1e9500 */
[----:B------:R-:W-:Y:S02]  /*0bb0*/  IMAD.IADD R23, R2, 0x1, R23 ;  /* 0x0000000102177824 */ /* 0x000fe400078e0217 */
[----:B--2---:R-:W-:Y:S02]  /*0bc0*/  HADD2.F32 R22, -RZ, R22.H0_H0 ;  /* 0x20000016ff167230 */ /* 0x004fe40000004100 */
[----:B---3--:R-:W-:-:S03]  /*0bd0*/  HADD2.F32 R24, -RZ, R24.H0_H0 ;  /* 0x20000018ff187230 */ /* 0x008fc60000004100 */
[----:B------:R-:W-:Y:S02]  /*0be0*/  FSETP.NE.AND P0, PT, |R22|, +INF , PT ;  /* 0x7f8000001600780b */ /* 0x000fe40003f05200 */
[----:B------:R-:W-:Y:S01]  /*0bf0*/  FSETP.NE.AND P1, PT, |R24|, +INF , PT ;  /* 0x7f8000001800780b */ /* 0x000fe20003f25200 */
[----:B----4-:R-:W-:Y:S01]  /*0c00*/  HADD2.F32 R14, -RZ, R14.H0_H0 ;  /* 0x2000000eff0e7230 */ /* 0x010fe20000004100 */
[----:B------:R-:W-:Y:S02]  /*0c10*/  FSEL R22, R22, RZ, P0 ;  /* 0x000000ff16167208 */ /* 0x000fe40000000000 */
[----:B------:R-:W-:Y:S02]  /*0c20*/  FSEL R24, R24, RZ, P1 ;  /* 0x000000ff18187208 */ /* 0x000fe40000800000 */
[----:B------:R-:W-:Y:S01]  /*0c30*/  FSETP.NE.AND P0, PT, |R14|, +INF , PT ;  /* 0x7f8000000e00780b */ /* 0x000fe20003f05200 */
[----:B-----5:R-:W-:Y:S02]  /*0c40*/  HADD2.F32 R8, -RZ, R8.H0_H0 ;  /* 0x20000008ff087230 */ /* 0x020fe40000004100 */
[----:B------:R-:W-:Y:S01]  /*0c50*/  FFMA R22, R22, R24, R5 ;  /* 0x0000001816167223 */ /* 0x000fe20000000005 */
[----:B------:R-:W-:Y:S01]  /*0c60*/  FSEL R5, R14, RZ, P0 ;  /* 0x000000ff0e057208 */ /* 0x000fe20000000000 */
[----:B------:R-:W-:Y:S01]  /*0c70*/  HADD2.F32 R12, -RZ, R12.H0_H0 ;  /* 0x2000000cff0c7230 */ /* 0x000fe20000004100 */
[----:B------:R-:W-:-:S04]  /*0c80*/  FSETP.NE.AND P0, PT, |R8|, +INF , PT ;  /* 0x7f8000000800780b */ /* 0x000fc80003f05200 */
[----:B------:R-:W-:Y:S01]  /*0c90*/  FSEL R8, R8, RZ, P0 ;  /* 0x000000ff08087208 */ /* 0x000fe20000000000 */
[----:B------:R-:W-:Y:S01]  /*0ca0*/  HADD2.F32 R18, -RZ, R18.H0_H0 ;  /* 0x20000012ff127230 */ /* 0x000fe20000004100 */
[----:B------:R-:W-:Y:S01]  /*0cb0*/  FSETP.NE.AND P1, PT, |R12|, +INF , PT ;  /* 0x7f8000000c00780b */ /* 0x000fe20003f25200 */
[----:B------:R-:W-:-:S03]  /*0cc0*/  HADD2.F32 R10, -RZ, R10.H0_H0 ;  /* 0x2000000aff0a7230 */ /* 0x000fc60000004100 */
[----:B------:R-:W-:Y:S02]  /*0cd0*/  FSETP.NE.AND P0, PT, |R18|, +INF , PT ;  /* 0x7f8000001200780b */ /* 0x000fe40003f05200 */
[----:B------:R-:W-:Y:S02]  /*0ce0*/  FSEL R12, R12, RZ, P1 ;  /* 0x000000ff0c0c7208 */ /* 0x000fe40000800000 */
[----:B------:R-:W-:Y:S02]  /*0cf0*/  FSEL R18, R18, RZ, P0 ;  /* 0x000000ff12127208 */ /* 0x000fe40000000000 */
[----:B------:R-:W-:Y:S01]  /*0d00*/  ISETP.GE.AND P0, PT, R23, R7, PT ;  /* 0x000000071700720c */ /* 0x000fe20003f06270 */
[----:B------:R-:W-:Y:S01]  /*0d10*/  HADD2.F32 R16, -RZ, R16.H0_H0 ;  /* 0x20000010ff107230 */ /* 0x000fe20000004100 */
[----:B------:R-:W-:Y:S01]  /*0d20*/  FSETP.NE.AND P1, PT, |R10|, +INF , PT ;  /* 0x7f8000000a00780b */ /* 0x000fe20003f25200 */
[----:B------:R-:W-:-:S03]  /*0d30*/  FFMA R5, R5, R12, R22 ;  /* 0x0000000c05057223 */ /* 0x000fc60000000016 */
[----:B------:R-:W-:Y:S02]  /*0d40*/  FSEL R10, R10, RZ, P1 ;  /* 0x000000ff0a0a7208 */ /* 0x000fe40000800000 */
[----:B------:R-:W-:-:S03]  /*0d50*/  FSETP.NE.AND P1, PT, |R16|, +INF , PT ;  /* 0x7f8000001000780b */ /* 0x000fc60003f25200 */
[----:B------:R-:W-:Y:S01]  /*0d60*/  FFMA R5, R8, R10, R5 ;  /* 0x0000000a08057223 */ /* 0x000fe20000000005 */
[----:B------:R-:W-:-:S05]  /*0d70*/  FSEL R16, R16, RZ, P1 ;  /* 0x000000ff10107208 */ /* 0x000fca0000800000 */
[----:B------:R-:W-:Y:S01]  /*0d80*/  FFMA R5, R18, R16, R5 ;  /* 0x0000001012057223 */ /* 0x000fe20000000005 */
[----:B------:R-:W-:Y:S06]  /*0d90*/  @!P0 BRA `(.L_x_15) ;  /* 0xfffffff800d88947 */ /* 0x000fec000383ffff */
.L_x_11:
[----:B------:R-:W-:Y:S05]  /*0da0*/  BSYNC.RECONVERGENT B0 ;  /* 0x0000000000007941 */ /* 0x000fea0003800200 */
.L_x_10:
        /* <DEDUP_REMOVED lines=9> */
.L_x_17:
[----:B------:R-:W-:-:S04]  /*0e40*/  SHF.R.U32.HI R7, RZ, 0x1, R2 ;  /* 0x00000001ff077819 */ /* 0x000fc80000011602 */
[----:B------:R-:W-:-:S13]  /*0e50*/  ISETP.GE.U32.AND P0, PT, R6, R7, PT ;  /* 0x000000070600720c */ /* 0x000fda0003f06070 */
[----:B------:R-:W-:Y:S01]  /*0e60*/  @!P0 IMAD R3, R7, 0x4, R0 ;  /* 0x0000000407038824 */ /* 0x000fe200078e0200 */
[----:B------:R-:W-:Y:S05]  /*0e70*/  @!P0 LDS R8, [R0] ;  /* 0x0000000000088984 */ /* 0x000fea0000000800 */
[----:B------:R-:W0:Y:S02]  /*0e80*/  @!P0 LDS R3, [R3] ;  /* 0x0000000003038984 */ /* 0x000e240000000800 */
[----:B0-----:R-:W-:-:S05]  /*0e90*/  @!P0 FADD R5, R3, R8 ;  /* 0x0000000803058221 */ /* 0x001fca0000000000 */
[----:B------:R1:W-:Y:S01]  /*0ea0*/  @!P0 STS [R0], R5 ;  /* 0x0000000500008388 */ /* 0x0003e20000000800 */
[----:B------:R-:W-:Y:S01]  /*0eb0*/  BAR.SYNC.DEFER_BLOCKING 0x0 ;  /* 0x0000000000007b1d */ /* 0x000fe20000010000 */
[----:B------:R-:W-:Y:S01]  /*0ec0*/  ISETP.GT.U32.AND P0, PT, R2, 0x3, PT ;  /* 0x000000030200780c */ /* 0x000fe20003f04070 */
[----:B------:R-:W-:-:S12]  /*0ed0*/  IMAD.MOV.U32 R2, RZ, RZ, R7 ;  /* 0x000000ffff027224 */ /* 0x000fd800078e0007 */
[----:B-1----:R-:W-:Y:S05]  /*0ee0*/  @P0 BRA `(.L_x_17) ;  /* 0xfffffffc00d40947 */ /* 0x002fea000383ffff */
.L_x_16:
[----:B------:R-:W-:Y:S05]  /*0ef0*/  @P1 EXIT ;  /* 0x000000000000194d */ /* 0x000fea0003800000 */
[----:B------:R-:W1:Y:S01]  /*0f00*/  S2UR UR5, SR_CgaCtaId ;  /* 0x00000000000579c3 */ /* 0x000e620000008800 */
[----:B------:R-:W-:Y:S02]  /*0f10*/  UMOV UR4, 0x400 ;  /* 0x0000040000047882 */ /* 0x000fe40000000000 */
[----:B-1----:R-:W-:Y:S01]  /*0f20*/  ULEA UR4, UR5, UR4, 0x18 ;  /* 0x0000000405047291 */ /* 0x002fe2000f8ec0ff */
[----:B------:R-:W1:Y:S08]  /*0f30*/  LDCU UR5, c[0x0][0x39c] ;  /* 0x00007380ff0577ac */ /* 0x000e700008000800 */
[----:B0-----:R-:W0:Y:S01]  /*0f40*/  LDS R0, [UR4] ;  /* 0x00000004ff007984 */ /* 0x001e220008000800 */
[----:B-1----:R-:W-:-:S04]  /*0f50*/  I2FP.F32.S32 R2, UR5 ;  /* 0x0000000500027c45 */ /* 0x002fc80008201400 */
[----:B------:R1:W2:Y:S01]  /*0f60*/  MUFU.RSQ R3, R2 ;  /* 0x0000000200037308 */ /* 0x0002a20000001400 */
[----:B------:R-:W-:-:S05]  /*0f70*/  VIADD R5, R2, 0xf3000000 ;  /* 0xf300000002057836 */ /* 0x000fca0000000000 */
[----:B------:R-:W-:-:S13]  /*0f80*/  ISETP.GT.U32.AND P0, PT, R5, 0x727fffff, PT ;  /* 0x727fffff0500780c */ /* 0x000fda0003f04070 */
[----:B-12---:R-:W-:Y:S05]  /*0f90*/  @!P0 BRA `(.L_x_18) ;  /* 0x0000000000108947 */ /* 0x006fea0003800000 */
[----:B------:R-:W-:-:S07]  /*0fa0*/  MOV R7, 0xfc0 ;  /* 0x00000fc000077802 */ /* 0x000fce0000000f00 */
[----:B0-----:R-:W-:Y:S05]  /*0fb0*/  CALL.REL.NOINC `($__internal_0_$__cuda_sm20_sqrt_rn_f32_slowpath) ;  /* 0x00000000006c7944 */ /* 0x001fea0003c00000 */
[----:B------:R-:W-:Y:S01]  /*0fc0*/  IMAD.MOV.U32 R3, RZ, RZ, R5 ;  /* 0x000000ffff037224 */ /* 0x000fe200078e0005 */
[----:B------:R-:W-:Y:S06]  /*0fd0*/  BRA `(.L_x_19) ;  /* 0x0000000000107947 */ /* 0x000fec0003800000 */
.L_x_18:
[----:B------:R-:W-:Y:S01]  /*0fe0*/  FMUL.FTZ R5, R2, R3 ;  /* 0x0000000302057220 */ /* 0x000fe20000410000 */
[----:B------:R-:W-:-:S03]  /*0ff0*/  FMUL.FTZ R3, R3, 0.5 ;  /* 0x3f00000003037820 */ /* 0x000fc60000410000 */
[----:B------:R-:W-:-:S04]  /*1000*/  FFMA R2, -R5, R5, R2 ;  /* 0x0000000505027223 */ /* 0x000fc80000000102 */
[----:B------:R-:W-:-:S07]  /*1010*/  FFMA R3, R2, R3, R5 ;  /* 0x0000000302037223 */ /* 0x000fce0000000005 */
.L_x_19:
[----:B------:R-:W1:Y:S08]  /*1020*/  MUFU.RCP R2, R3 ;  /* 0x0000000300027308 */ /* 0x000e700000001000 */
[----:B0-----:R-:W0:Y:S01]  /*1030*/  FCHK P0, R0, R3 ;  /* 0x0000000300007302 */ /* 0x001e220000000000 */
[----:B-1----:R-:W-:-:S04]  /*1040*/  FFMA R5, R2, -R3, 1 ;  /* 0x3f80000002057423 */ /* 0x002fc80000000803 */
[----:B------:R-:W-:-:S04]  /*1050*/  FFMA R5, R2, R5, R2 ;  /* 0x0000000502057223 */ /* 0x000fc80000000002 */
[----:B------:R-:W-:-:S04]  /*1060*/  FFMA R2, R0, R5, RZ ;  /* 0x0000000500027223 */ /* 0x000fc800000000ff */
[----:B------:R-:W-:-:S04]  /*1070*/  FFMA R6, R2, -R3, R0 ;  /* 0x8000000302067223 */ /* 0x000fc80000000000 */
[----:B------:R-:W-:Y:S01]  /*1080*/  FFMA R5, R5, R6, R2 ;  /* 0x0000000605057223 */ /* 0x000fe20000000002 */
[----:B0-----:R-:W-:Y:S06]  /*1090*/  @!P0 BRA `(.L_x_20) ;  /* 0x00000000000c8947 */ /* 0x001fec0003800000 */
[----:B------:R-:W-:-:S07]  /*10a0*/  MOV R2, 0x10c0 ;  /* 0x000010c000027802 */ /* 0x000fce0000000f00 */
[----:B------:R-:W-:Y:S05]  /*10b0*/  CALL.REL.NOINC `($__internal_1_$__cuda_sm3x_div_rn_noftz_f32_slowpath) ;  /* 0x00000000008c7944 */ /* 0x000fea0003c00000 */
[----:B------:R-:W-:-:S07]  /*10c0*/  IMAD.MOV.U32 R5, RZ, RZ, R0 ;  /* 0x000000ffff057224 */ /* 0x000fce00078e0000 */
.L_x_20:
[----:B------:R-:W0:Y:S01]  /*10d0*/  LDC R7, c[0x0][0x398] ;  /* 0x0000e600ff077b82 */ /* 0x000e220000000800 */
[----:B------:R-:W-:-:S04]  /*10e0*/  FMNMX R5, R5, -65504, !PT ;  /* 0xc77fe00005057809 */ /* 0x000fc80007800000 */
[----:B------:R-:W-:-:S03]  /*10f0*/  FMNMX R5, R5, 65504, PT ;  /* 0x477fe00005057809 */ /* 0x000fc60003800000 */
[----:B------:R-:W1:Y:S01]  /*1100*/  LDC.64 R2, c[0x0][0x390] ;  /* 0x0000e400ff027b82 */ /* 0x000e620000000a00 */
[----:B------:R-:W-:Y:S01]  /*1110*/  F2FP.F16.F32.PACK_AB R5, RZ, R5 ;  /* 0x00000005ff05723e */ /* 0x000fe200000000ff */
[----:B0-----:R-:W-:-:S04]  /*1120*/  IMAD R4, R4, R7, R4 ;  /* 0x0000000704047224 */ /* 0x001fc800078e0204 */
[----:B------:R-:W-:-:S04]  /*1130*/  VIADD R7, R4, UR6 ;  /* 0x0000000604077c36 */ /* 0x000fc80008000000 */
[----:B-1----:R-:W-:-:S05]  /*1140*/  IMAD.WIDE R2, R7, 0x2, R2 ;  /* 0x0000000207027825 */ /* 0x002fca00078e0202 */
[----:B------:R-:W-:Y:S01]  /*1150*/  STG.E.U16 desc[UR8][R2.64], R5 ;  /* 0x0000000502007986 */ /* 0x000fe2000c101508 */
[----:B------:R-:W-:Y:S05]  /*1160*/  EXIT ;  /* 0x000000000000794d */ /* 0x000fea0003800000 */
        .weak           $__internal_0_$__cuda_sm20_sqrt_rn_f32_slowpath
        .type           $__internal_0_$__cuda_sm20_sqrt_rn_f32_slowpath,@function
        .size           $__internal_0_$__cuda_sm20_sqrt_rn_f32_slowpath,($__internal_1_$__cuda_sm3x_div_rn_noftz_f32_slowpath - $__internal_0_$__cuda_sm20_sqrt_rn_f32_slowpath)
$__internal_0_$__cuda_sm20_sqrt_rn_f32_slowpath:
[----:B------:R-:W-:-:S13]  /*1170*/  LOP3.LUT P0, RZ, R2, 0x7fffffff, RZ, 0xc0, !PT ;  /* 0x7fffffff02ff7812 */ /* 0x000fda000780c0ff */
[----:B------:R-:W-:Y:S01]  /*1180*/  @!P0 IMAD.MOV.U32 R3, RZ, RZ, R2 ;  /* 0x000000ffff038224 */ /* 0x000fe200078e0002 */
[----:B------:R-:W-:Y:S06]  /*1190*/  @!P0 BRA `(.L_x_21) ;  /* 0x0000000000448947 */ /* 0x000fec0003800000 */
[----:B------:R-:W-:-:S13]  /*11a0*/  FSETP.GEU.FTZ.AND P0, PT, R2, RZ, PT ;  /* 0x000000ff0200720b */ /* 0x000fda0003f1e000 */
[----:B------:R-:W-:Y:S01]  /*11b0*/  @!P0 IMAD.MOV.U32 R3, RZ, RZ, 0x7fffffff ;  /* 0x7fffffffff038424 */ /* 0x000fe200078e00ff */
[----:B------:R-:W-:Y:S06]  /*11c0*/  @!P0 BRA `(.L_x_21) ;  /* 0x0000000000388947 */ /* 0x000fec0003800000 */
[----:B------:R-:W-:-:S13]  /*11d0*/  FSETP.GTU.FTZ.AND P0, PT, |R2|, +INF , PT ;  /* 0x7f8000000200780b */ /* 0x000fda0003f1c200 */
[----:B------:R-:W-:Y:S01]  /*11e0*/  @P0 FADD.FTZ R3, R2, 1 ;  /* 0x3f80000002030421 */ /* 0x000fe20000010000 */
[----:B------:R-:W-:Y:S06]  /*11f0*/  @P0 BRA `(.L_x_21) ;  /* 0x00000000002c0947 */ /* 0x000fec0003800000 */
[----:B------:R-:W-:-:S13]  /*1200*/  FSETP.NEU.FTZ.AND P0, PT, |R2|, +INF , PT ;  /* 0x7f8000000200780b */ /* 0x000fda0003f1d200 */
[----:B------:R-:W-:Y:S01]  /*1210*/  @!P0 IMAD.MOV.U32 R3, RZ, RZ, R2 ;  /* 0x000000ffff038224 */ /* 0x000fe200078e0002 */
[----:B------:R-:W-:Y:S06]  /*1220*/  @!P0 BRA `(.L_x_21) ;  /* 0x0000000000208947 */ /* 0x000fec0003800000 */
[----:B------:R-:W-:-:S04]  /*1230*/  FFMA R2, R2, 1.84467440737095516160e+19, RZ ;  /* 0x5f80000002027823 */ /* 0x000fc800000000ff */
[----:B------:R-:W0:Y:S02]  /*1240*/  MUFU.RSQ R3, R2 ;  /* 0x0000000200037308 */ /* 0x000e240000001400 */
[----:B0-----:R-:W-:Y:S01]  /*1250*/  FMUL.FTZ R5, R2, R3 ;  /* 0x0000000302057220 */ /* 0x001fe20000410000 */
[----:B------:R-:W-:-:S03]  /*1260*/  FMUL.FTZ R3, R3, 0.5 ;  /* 0x3f00000003037820 */ /* 0x000fc60000410000 */
[----:B------:R-:W-:-:S04]  /*1270*/  FADD.FTZ R6, -R5, -RZ ;  /* 0x800000ff05067221 */ /* 0x000fc80000010100 */
[----:B------:R-:W-:-:S04]  /*1280*/  FFMA R6, R5, R6, R2 ;  /* 0x0000000605067223 */ /* 0x000fc80000000002 */
[----:B------:R-:W-:-:S04]  /*1290*/  FFMA R3, R6, R3, R5 ;  /* 0x0000000306037223 */ /* 0x000fc80000000005 */
[----:B------:R-:W-:-:S07]  /*12a0*/  FMUL.FTZ R3, R3, 2.3283064365386962891e-10 ;  /* 0x2f80000003037820 */ /* 0x000fce0000410000 */
.L_x_21:
[----:B------:R-:W-:Y:S02]  /*12b0*/  IMAD.MOV.U32 R5, RZ, RZ, R3 ;  /* 0x000000ffff057224 */ /* 0x000fe400078e0003 */
[----:B------:R-:W-:Y:S02]  /*12c0*/  IMAD.MOV.U32 R2, RZ, RZ, R7 ;  /* 0x000000ffff027224 */ /* 0x000fe400078e0007 */
[----:B------:R-:W-:-:S04]  /*12d0*/  IMAD.MOV.U32 R3, RZ, RZ, 0x0 ;  /* 0x00000000ff037424 */ /* 0x000fc800078e00ff */
[----:B------:R-:W-:Y:S05]  /*12e0*/  RET.REL.NODEC R2 `(_Z23attention_scores_kernelPK6__halfS1_PS_iiiii) ;  /* 0xffffffec02447950 */ /* 0x000fea0003c3ffff */
        .weak           $__internal_1_$__cuda_sm3x_div_rn_noftz_f32_slowpath
        .type           $__internal_1_$__cuda_sm3x_div_rn_noftz_f32_slowpath,@function
        .size           $__internal_1_$__cuda_sm3x_div_rn_noftz_f32_slowpath,(.L_x_158 - $__internal_1_$__cuda_sm3x_div_rn_noftz_f32_slowpath)
$__internal_1_$__cuda_sm3x_div_rn_noftz_f32_slowpath:
[----:B------:R-:W-:Y:S02]  /*12f0*/  SHF.R.U32.HI R6, RZ, 0x17, R3 ;  /* 0x00000017ff067819 */ /* 0x000fe40000011603 */
[--C-:B------:R-:W-:Y:S02]  /*1300*/  SHF.R.U32.HI R5, RZ, 0x17, R0.reuse ;  /* 0x00000017ff057819 */ /* 0x100fe40000011600 */
[----:B------:R-:W-:Y:S01]  /*1310*/  LOP3.LUT R10, R6, 0xff, RZ, 0xc0, !PT ;  /* 0x000000ff060a7812 */ /* 0x000fe200078ec0ff */
[----:B------:R-:W-:Y:S01]  /*1320*/  IMAD.MOV.U32 R6, RZ, RZ, R0 ;  /* 0x000000ffff067224 */ /* 0x000fe200078e0000 */
[----:B------:R-:W-:-:S03]  /*1330*/  LOP3.LUT R5, R5, 0xff, RZ, 0xc0, !PT ;  /* 0x000000ff05057812 */ /* 0x000fc600078ec0ff */
[----:B------:R-:W-:Y:S02]  /*1340*/  VIADD R9, R10, 0xffffffff ;  /* 0xffffffff0a097836 */ /* 0x000fe40000000000 */
[----:B------:R-:W-:-:S03]  /*1350*/  VIADD R8, R5, 0xffffffff ;  /* 0xffffffff05087836 */ /* 0x000fc60000000000 */
[----:B------:R-:W-:-:S04]  /*1360*/  ISETP.GT.U32.AND P0, PT, R9, 0xfd, PT ;  /* 0x000000fd0900780c */ /* 0x000fc80003f04070 */
[----:B------:R-:W-:-:S13]  /*1370*/  ISETP.GT.U32.OR P0, PT, R8, 0xfd, P0 ;  /* 0x000000fd0800780c */ /* 0x000fda0000704470 */
[----:B------:R-:W-:Y:S01]  /*1380*/  @!P0 IMAD.MOV.U32 R7, RZ, RZ, RZ ;  /* 0x000000ffff078224 */ /* 0x000fe200078e00ff */
[----:B------:R-:W-:Y:S06]  /*1390*/  @!P0 BRA `(.L_x_22) ;  /* 0x00000000005c8947 */ /* 0x000fec0003800000 */
[----:B------:R-:W-:Y:S02]  /*13a0*/  FSETP.GTU.FTZ.AND P1, PT, |R3|, +INF , PT ;  /* 0x7f8000000300780b */ /* 0x000fe40003f3c200 */
[----:B------:R-:W-:-:S04]  /*13b0*/  FSETP.GTU.FTZ.AND P0, PT, |R0|, +INF , PT ;  /* 0x7f8000000000780b */ /* 0x000fc80003f1c200 */
[----:B------:R-:W-:-:S13]  /*13c0*/  PLOP3.LUT P0, PT, P0, P1, PT, 0xf8, 0x8f ;  /* 0x00000000008f781c */ /* 0x000fda0000703f70 */
[----:B------:R-:W-:Y:S05]  /*13d0*/  @P0 BRA `(.L_x_23) ;  /* 0x0000000400440947 */ /* 0x000fea0003800000 */
[----:B------:R-:W-:-:S13]  /*13e0*/  LOP3.LUT P0, RZ, R3, 0x7fffffff, R6, 0xc8, !PT ;  /* 0x7fffffff03ff7812 */ /* 0x000fda000780c806 */
[----:B------:R-:W-:Y:S05]  /*13f0*/  @!P0 BRA `(.L_x_24) ;  /* 0x0000000400348947 */ /* 0x000fea0003800000 */
[C---:B------:R-:W-:Y:S02]  /*1400*/  FSETP.NEU.FTZ.AND P1, PT, |R0|.reuse, +INF , PT ;  /* 0x7f8000000000780b */ /* 0x040fe40003f3d200 */
[----:B------:R-:W-:Y:S02]  /*1410*/  FSETP.NEU.FTZ.AND P2, PT, |R3|, +INF , PT ;  /* 0x7f8000000300780b */ /* 0x000fe40003f5d200 */
[----:B------:R-:W-:-:S11]  /*1420*/  FSETP.NEU.FTZ.AND P0, PT, |R0|, +INF , PT ;  /* 0x7f8000000000780b */ /* 0x000fd60003f1d200 */
[----:B------:R-:W-:Y:S05]  /*1430*/  @!P2 BRA !P1, `(.L_x_24) ;  /* 0x000000040024a947 */ /* 0x000fea0004800000 */
[----:B------:R-:W-:-:S04]  /*1440*/  LOP3.LUT P1, RZ, R6, 0x7fffffff, RZ, 0xc0, !PT ;  /* 0x7fffffff06ff7812 */ /* 0x000fc8000782c0ff */
[----:B------:R-:W-:-:S13]  /*1450*/  PLOP3.LUT P1, PT, P2, P1, PT, 0x2f, 0xf2 ;  /* 0x0000000000f2781c */ /* 0x000fda0001722577 */
[----:B------:R-:W-:Y:S05]  /*1460*/  @P1 BRA `(.L_x_25) ;  /* 0x0000000400101947 */ /* 0x000fea0003800000 */
[----:B------:R-:W-:-:S04]  /*1470*/  LOP3.LUT P1, RZ, R3, 0x7fffffff, RZ, 0xc0, !PT ;  /* 0x7fffffff03ff7812 */ /* 0x000fc8000782c0ff */
[----:B------:R-:W-:-:S13]  /*1480*/  PLOP3.LUT P0, PT, P0, P1, PT, 0x2f, 0xf2 ;  /* 0x0000000000f2781c */ /* 0x000fda0000702577 */
[----:B------:R-:W-:Y:S05]  /*1490*/  @P0 BRA `(.L_x_26) ;  /* 0x0000000000f80947 */ /* 0x000fea0003800000 */
[----:B------:R-:W-:Y:S02]  /*14a0*/  ISETP.GE.AND P0, PT, R8, RZ, PT ;  /* 0x000000ff0800720c */ /* 0x000fe40003f06270 */
[----:B------:R-:W-:-:S11]  /*14b0*/  ISETP.GE.AND P1, PT, R9, RZ, PT ;  /* 0x000000ff0900720c */ /* 0x000fd60003f26270 */
[----:B------:R-:W-:Y:S02]  /*14c0*/  @P0 IMAD.MOV.U32 R7, RZ, RZ, RZ ;  /* 0x000000ffff070224 */ /* 0x000fe400078e00ff */
[----:B------:R-:W-:Y:S01]  /*14d0*/  @!P0 FFMA R6, R0, 1.84467440737095516160e+19, RZ ;  /* 0x5f80000000068823 */ /* 0x000fe200000000ff */
[----:B------:R-:W-:Y:S02]  /*14e0*/  @!P0 IMAD.MOV.U32 R7, RZ, RZ, -0x40 ;  /* 0xffffffc0ff078424 */ /* 0x000fe400078e00ff */
[----:B------:R-:W-:Y:S02]  /*14f0*/  @!P1 FFMA R3, R3, 1.84467440737095516160e+19, RZ ;  /* 0x5f80000003039823 */ /* 0x000fe400000000ff */
[----:B------:R-:W-:-:S07]  /*1500*/  @!P1 VIADD R7, R7, 0x40 ;  /* 0x0000004007079836 */ /* 0x000fce0000000000 */
.L_x_22:
[----:B------:R-:W-:Y:S01]  /*1510*/  LEA R0, R10, 0xc0800000, 0x17 ;  /* 0xc08000000a007811 */ /* 0x000fe200078eb8ff */
[----:B------:R-:W-:-:S04]  /*1520*/  VIADD R5, R5, 0xffffff81 ;  /* 0xffffff8105057836 */ /* 0x000fc80000000000 */
[----:B------:R-:W-:Y:S02]  /*1530*/  IMAD.IADD R3, R3, 0x1, -R0 ;  /* 0x0000000103037824 */ /* 0x000fe400078e0a00 */
[----:B------:R-:W-:Y:S02]  /*1540*/  IMAD R0, R5, -0x800000, R6 ;  /* 0xff80000005007824 */ /* 0x000fe400078e0206 */
[----:B------:R-:W0:Y:S01]  /*1550*/  MUFU.RCP R8, R3 ;  /* 0x0000000300087308 */ /* 0x000e220000001000 */
[----:B------:R-:W-:-:S04]  /*1560*/  FADD.FTZ R9, -R3, -RZ ;  /* 0x800000ff03097221 */ /* 0x000fc80000010100 */
[----:B0-----:R-:W-:-:S04]  /*1570*/  FFMA R11, R8, R9, 1 ;  /* 0x3f800000080b7423 */ /* 0x001fc80000000009 */
[----:B------:R-:W-:-:S04]  /*1580*/  FFMA R13, R8, R11, R8 ;  /* 0x0000000b080d7223 */ /* 0x000fc80000000008 */
[----:B------:R-:W-:-:S04]  /*1590*/  FFMA R6, R0, R13, RZ ;  /* 0x0000000d00067223 */ /* 0x000fc800000000ff */
[----:B------:R-:W-:-:S04]  /*15a0*/  FFMA R11, R9, R6, R0 ;  /* 0x00000006090b7223 */ /* 0x000fc80000000000 */
[----:B------:R-:W-:Y:S01]  /*15b0*/  FFMA R8, R13, R11, R6 ;  /* 0x0000000b0d087223 */ /* 0x000fe20000000006 */
[----:B------:R-:W-:-:S03]  /*15c0*/  IADD3 R6, PT, PT, R5, 0x7f, -R10 ;  /* 0x0000007f05067810 */ /* 0x000fc60007ffe80a */
[----:B------:R-:W-:Y:S02]  /*15d0*/  FFMA R9, R9, R8, R0 ;  /* 0x0000000809097223 */ /* 0x000fe40000000000 */
[----:B------:R-:W-:Y:S02]  /*15e0*/  IMAD.IADD R6, R6, 0x1, R7 ;  /* 0x0000000106067824 */ /* 0x000fe400078e0207 */
[----:B------:R-:W-:-:S05]  /*15f0*/  FFMA R0, R13, R9, R8 ;  /* 0x000000090d007223 */ /* 0x000fca0000000008 */
[----:B------:R-:W-:-:S04]  /*1600*/  SHF.R.U32.HI R3, RZ, 0x17, R0 ;  /* 0x00000017ff037819 */ /* 0x000fc80000011600 */
[----:B------:R-:W-:-:S05]  /*1610*/  LOP3.LUT R3, R3, 0xff, RZ, 0xc0, !PT ;  /* 0x000000ff03037812 */ /* 0x000fca00078ec0ff */
[----:B------:R-:W-:-:S04]  /*1620*/  IMAD.IADD R7, R3, 0x1, R6 ;  /* 0x0000000103077824 */ /* 0x000fc800078e0206 */
[----:B------:R-:W-:-:S05]  /*1630*/  VIADD R3, R7, 0xffffffff ;  /* 0xffffffff07037836 */ /* 0x000fca0000000000 */
[----:B------:R-:W-:-:S13]  /*1640*/  ISETP.GE.U32.AND P0, PT, R3, 0xfe, PT ;  /* 0x000000fe0300780c */ /* 0x000fda0003f06070 */
[----:B------:R-:W-:Y:S05]  /*1650*/  @!P0 BRA `(.L_x_27) ;  /* 0x0000000000808947 */ /* 0x000fea0003800000 */
[----:B------:R-:W-:-:S13]  /*1660*/  ISETP.GT.AND P0, PT, R7, 0xfe, PT ;  /* 0x000000fe0700780c */ /* 0x000fda0003f04270 */
[----:B------:R-:W-:Y:S05]  /*1670*/  @P0 BRA `(.L_x_28) ;  /* 0x00000000006c0947 */ /* 0x000fea0003800000 */
[----:B------:R-:W-:-:S13]  /*1680*/  ISETP.GE.AND P0, PT, R7, 0x1, PT ;  /* 0x000000010700780c */ /* 0x000fda0003f06270 */
[----:B------:R-:W-:Y:S05]  /*1690*/  @P0 BRA `(.L_x_29) ;  /* 0x0000000000980947 */ /* 0x000fea0003800000 */
[----:B------:R-:W-:Y:S02]  /*16a0*/  ISETP.GE.AND P0, PT, R7, -0x18, PT ;  /* 0xffffffe80700780c */ /* 0x000fe40003f06270 */
[----:B------:R-:W-:-:S11]  /*16b0*/  LOP3.LUT R0, R0, 0x80000000, RZ, 0xc0, !PT ;  /* 0x8000000000007812 */ /* 0x000fd600078ec0ff */
[----:B------:R-:W-:Y:S05]  /*16c0*/  @!P0 BRA `(.L_x_29) ;  /* 0x00000000008c8947 */ /* 0x000fea0003800000 */
[CCC-:B------:R-:W-:Y:S01]  /*16d0*/  FFMA.RZ R3, R13.reuse, R9.reuse, R8.reuse ;  /* 0x000000090d037223 */ /* 0x1c0fe2000000c008 */
[-CC-:B------:R-:W-:Y:S01]  /*16e0*/  FFMA.RM R6, R13, R9.reuse, R8.reuse ;  /* 0x000000090d067223 */ /* 0x180fe20000004008 */
[C---:B------:R-:W-:Y:S02]  /*16f0*/  ISETP.NE.AND P2, PT, R7.reuse, RZ, PT ;  /* 0x000000ff0700720c */ /* 0x040fe40003f45270 */
[----:B------:R-:W-:Y:S02]  /*1700*/  ISETP.NE.AND P1, PT, R7, RZ, PT ;  /* 0x000000ff0700720c */ /* 0x000fe40003f25270 */
[----:B------:R-:W-:Y:S01]  /*1710*/  LOP3.LUT R5, R3, 0x7fffff, RZ, 0xc0, !PT ;  /* 0x007fffff03057812 */ /* 0x000fe200078ec0ff */
[----:B------:R-:W-:Y:S01]  /*1720*/  FFMA.RP R3, R13, R9, R8 ;  /* 0x000000090d037223 */ /* 0x000fe20000008008 */
[----:B------:R-:W-:Y:S02]  /*1730*/  VIADD R8, R7, 0x20 ;  /* 0x0000002007087836 */ /* 0x000fe40000000000 */
[----:B------:R-:W-:Y:S01]  /*1740*/  LOP3.LUT R5, R5, 0x800000, RZ, 0xfc, !PT ;  /* 0x0080000005057812 */ /* 0x000fe200078efcff */
[----:B------:R-:W-:Y:S01]  /*1750*/  IMAD.MOV R7, RZ, RZ, -R7 ;  /* 0x000000ffff077224 */ /* 0x000fe200078e0a07 */
[----:B------:R-:W-:-:S02]  /*1760*/  FSETP.NEU.FTZ.AND P0, PT, R3, R6, PT ;  /* 0x000000060300720b */ /* 0x000fc40003f1d000 */
[----:B------:R-:W-:Y:S02]  /*1770*/  SHF.L.U32 R8, R5, R8, RZ ;  /* 0x0000000805087219 */ /* 0x000fe400000006ff */
[----:B------:R-:W-:Y:S02]  /*1780*/  SEL R6, R7, RZ, P2 ;  /* 0x000000ff07067207 */ /* 0x000fe40001000000 */
[----:B------:R-:W-:Y:S02]  /*1790*/  ISETP.NE.AND P1, PT, R8, RZ, P1 ;  /* 0x000000ff0800720c */ /* 0x000fe40000f25270 */
[----:B------:R-:W-:Y:S02]  /*17a0*/  SHF.R.U32.HI R6, RZ, R6, R5 ;  /* 0x00000006ff067219 */ /* 0x000fe40000011605 */
[----:B------:R-:W-:Y:S02]  /*17b0*/  PLOP3.LUT P0, PT, P0, P1, PT, 0xf8, 0x8f ;  /* 0x00000000008f781c */ /* 0x000fe40000703f70 */
[----:B------:R-:W-:-:S02]  /*17c0*/  SHF.R.U32.HI R8, RZ, 0x1, R6 ;  /* 0x00000001ff087819 */ /* 0x000fc40000011606 */
[----:B------:R-:W-:-:S04]  /*17d0*/  SEL R3, RZ, 0x1, !P0 ;  /* 0x00000001ff037807 */ /* 0x000fc80004000000 */
[----:B------:R-:W-:-:S04]  /*17e0*/  LOP3.LUT R3, R3, 0x1, R8, 0xf8, !PT ;  /* 0x0000000103037812 */ /* 0x000fc800078ef808 */
[----:B------:R-:W-:-:S05]  /*17f0*/  LOP3.LUT R3, R3, R6, RZ, 0xc0, !PT ;  /* 0x0000000603037212 */ /* 0x000fca00078ec0ff */
[----:B------:R-:W-:-:S05]  /*1800*/  IMAD.IADD R3, R8, 0x1, R3 ;  /* 0x0000000108037824 */ /* 0x000fca00078e0203 */
[----:B------:R-:W-:Y:S01]  /*1810*/  LOP3.LUT R0, R3, R0, RZ, 0xfc, !PT ;  /* 0x0000000003007212 */ /* 0x000fe200078efcff */
[----:B------:R-:W-:Y:S06]  /*1820*/  BRA `(.L_x_29) ;  /* 0x0000000000347947 */ /* 0x000fec0003800000 */
.L_x_28:
[----:B------:R-:W-:-:S04]  /*1830*/  LOP3.LUT R0, R0, 0x80000000, RZ, 0xc0, !PT ;  /* 0x8000000000007812 */ /* 0x000fc800078ec0ff */
[----:B------:R-:W-:Y:S01]  /*1840*/  LOP3.LUT R0, R0, 0x7f800000, RZ, 0xfc, !PT ;  /* 0x7f80000000007812 */ /* 0x000fe200078efcff */
[----:B------:R-:W-:Y:S06]  /*1850*/  BRA `(.L_x_29) ;  /* 0x0000000000287947 */ /* 0x000fec0003800000 */
.L_x_27:
[----:B------:R-:W-:Y:S01]  /*1860*/  IMAD R0, R6, 0x800000, R0 ;  /* 0x0080000006007824 */ /* 0x000fe200078e0200 */
[----:B------:R-:W-:Y:S06]  /*1870*/  BRA `(.L_x_29) ;  /* 0x0000000000207947 */ /* 0x000fec0003800000 */
.L_x_26:
[----:B------:R-:W-:-:S04]  /*1880*/  LOP3.LUT R0, R3, 0x80000000, R6, 0x48, !PT ;  /* 0x8000000003007812 */ /* 0x000fc800078e4806 */
[----:B------:R-:W-:Y:S01]  /*1890*/  LOP3.LUT R0, R0, 0x7f800000, RZ, 0xfc, !PT ;  /* 0x7f80000000007812 */ /* 0x000fe200078efcff */
[----:B------:R-:W-:Y:S06]  /*18a0*/  BRA `(.L_x_29) ;  /* 0x0000000000147947 */ /* 0x000fec0003800000 */
.L_x_25:
[----:B------:R-:W-:Y:S01]  /*18b0*/  LOP3.LUT R0, R3, 0x80000000, R6, 0x48, !PT ;  /* 0x8000000003007812 */ /* 0x000fe200078e4806 */
[----:B------:R-:W-:Y:S06]  /*18c0*/  BRA `(.L_x_29) ;  /* 0x00000000000c7947 */ /* 0x000fec0003800000 */
.L_x_24:
[----:B------:R-:W0:Y:S01]  /*18d0*/  MUFU.RSQ R0, -QNAN ;  /* 0xffc0000000007908 */ /* 0x000e220000001400 */
[----:B------:R-:W-:Y:S05]  /*18e0*/  BRA `(.L_x_29) ;  /* 0x0000000000047947 */ /* 0x000fea0003800000 */
.L_x_23:
[----:B------:R-:W-:-:S07]  /*18f0*/  FADD.FTZ R0, R0, R3 ;  /* 0x0000000300007221 */ /* 0x000fce0000010000 */
.L_x_29:
[----:B------:R-:W-:-:S04]  /*1900*/  IMAD.MOV.U32 R3, RZ, RZ, 0x0 ;  /* 0x00000000ff037424 */ /* 0x000fc800078e00ff */
[----:B0-----:R-:W-:Y:S05]  /*1910*/  RET.REL.NODEC R2 `(_Z23attention_scores_kernelPK6__halfS1_PS_iiiii) ;  /* 0xffffffe402b87950 */ /* 0x001fea0003c3ffff */
.L_x_30:
        /* <DEDUP_REMOVED lines=14> */
.L_x_158:


//--------------------- .text._Z11rope_kernelP6__halfS0_iiiif --------------------------
	.section	.text._Z11rope_kernelP6__halfS0_iiiif,"ax",@progbits
	.align	128
        .global         _Z11rope_kernelP6__halfS0_iiiif
        .type           _Z11rope_kernelP6__halfS0_iiiif,@function
        .size           _Z11rope_kernelP6__halfS0_iiiif,(.L_x_160 - _Z11rope_kernelP6__halfS0_iiiif)
        .other          _Z11rope_kernelP6__halfS0_iiiif,@"STO_CUDA_ENTRY STV_DEFAULT"
_Z11rope_kernelP6__halfS0_iiiif:
.text._Z11rope_kernelP6__halfS0_iiiif:
[----:B------:R-:W0:Y:S08]  /*0000*/  LDC R1, c[0x0][0x37c] ;  /* 0x0000df00ff017b82 */ /* 0x000e300000000800 */
[----:B------:R-:W1:Y:S01]  /*0010*/  LDC R0, c[0x0][0x394] ;  /* 0x0000e500ff007b82 */ /* 0x000e620000000800 */
[----:B------:R-:W2:Y:S01]  /*0020*/  S2R R3, SR_TID.X ;  /* 0x0000000000037919 */ /* 0x000ea20000002100 */
[----:B------:R-:W3:Y:S01]  /*0030*/  LDCU.64 UR6, c[0x0][0x398] ;  /* 0x00007300ff0677ac */ /* 0x000ee20008000a00 */
[----:B0-----:R-:W-:-:S05]  /*0040*/  VIADD R1, R1, 0xffffffe0 ;  /* 0xffffffe001017836 */ /* 0x001fca0000000000 */
[----:B------:R-:W2:Y:S08]  /*0050*/  S2UR UR4, SR_CTAID.X ;  /* 0x00000000000479c3 */ /* 0x000eb00000002500 */
[----:B------:R-:W2:Y:S01]  /*0060*/  LDC R10, c[0x0][0x360] ;  /* 0x0000d800ff0a7b82 */ /* 0x000ea20000000800 */
[----:B-1----:R-:W-:-:S04]  /*0070*/  LEA.HI R5, R0, R0, RZ, 0x1 ;  /* 0x0000000000057211 */ /* 0x002fc800078f08ff */
[----:B------:R-:W-:-:S05]  /*0080*/  SHF.R.S32.HI R5, RZ, 0x1, R5 ;  /* 0x00000001ff057819 */ /* 0x000fca0000011405 */
[C---:B---3--:R-:W-:Y:S02]  /*0090*/  IMAD R2, R5.reuse, UR6, RZ ;  /* 0x0000000605027c24 */ /* 0x048fe4000f8e02ff */
[----:B--2---:R-:W-:Y:S02]  /*00a0*/  IMAD R10, R10, UR4, R3 ;  /* 0x000000040a0a7c24 */ /* 0x004fe4000f8e0203 */
[----:B------:R-:W-:-:S05]  /*00b0*/  IMAD R3, R5, UR7, R2 ;  /* 0x0000000705037c24 */ /* 0x000fca000f8e0202 */
[----:B------:R-:W-:-:S13]  /*00c0*/  ISETP.GE.AND P0, PT, R10, R3, PT ;  /* 0x000000030a00720c */ /* 0x000fda0003f06270 */
[----:B------:R-:W-:Y:S05]  /*00d0*/  @P0 EXIT ;  /* 0x000000000000094d */ /* 0x000fea0003800000 */
[-C--:B------:R-:W-:Y:S01]  /*00e0*/  IABS R8, R5.reuse ;  /* 0x0000000500087213 */ /* 0x080fe20000000000 */
[----:B------:R-:W-:Y:S01]  /*00f0*/  BSSY.RECONVERGENT B0, `(.L_x_31) ;  /* 0x000002c000007945 */ /* 0x000fe20003800200 */
[----:B------:R-:W-:Y:S02]  /*0100*/  ISETP.GE.AND P0, PT, R10, R2, PT ;  /* 0x000000020a00720c */ /* 0x000fe40003f06270 */
[----:B------:R-:W0:Y:S01]  /*0110*/  I2F.RP R4, R8 ;  /* 0x0000000800047306 */ /* 0x000e220000209400 */
[----:B------:R-:W-:Y:S02]  /*0120*/  I2FP.F32.S32 R13, R0 ;  /* 0x00000000000d7245 */ /* 0x000fe40000201400 */
[----:B------:R-:W-:Y:S02]  /*0130*/  SEL R7, R2, RZ, P0 ;  /* 0x000000ff02077207 */ /* 0x000fe40000000000 */
[----:B------:R-:W-:-:S03]  /*0140*/  IABS R2, R5 ;  /* 0x0000000500027213 */ /* 0x000fc60000000000 */
[----:B------:R-:W-:Y:S01]  /*0150*/  IMAD.IADD R10, R10, 0x1, -R7 ;  /* 0x000000010a0a7824 */ /* 0x000fe200078e0a07 */
[----:B0-----:R-:W0:Y:S02]  /*0160*/  MUFU.RCP R4, R4 ;  /* 0x0000000400047308 */ /* 0x001e240000001000 */
[----:B0-----:R-:W-:Y:S02]  /*0170*/  VIADD R3, R4, 0xffffffe ;  /* 0x0ffffffe04037836 */ /* 0x001fe40000000000 */
[----:B------:R-:W-:Y:S02]  /*0180*/  IMAD.MOV R4, RZ, RZ, -R2 ;  /* 0x000000ffff047224 */ /* 0x000fe400078e0a02 */
[----:B------:R-:W-:Y:S02]  /*0190*/  IMAD.MOV.U32 R2, RZ, RZ, RZ ;  /* 0x000000ffff027224 */ /* 0x000fe400078e00ff */
[----:B------:R-:W0:Y:S02]  /*01a0*/  F2I.FTZ.U32.TRUNC.NTZ R3, R3 ;  /* 0x0000000300037305 */ /* 0x000e24000021f000 */
[----:B0-----:R-:W-:-:S04]  /*01b0*/  IMAD.MOV R9, RZ, RZ, -R3 ;  /* 0x000000ffff097224 */ /* 0x001fc800078e0a03 */
[----:B------:R-:W-:Y:S01]  /*01c0*/  IMAD R7, R9, R8, RZ ;  /* 0x0000000809077224 */ /* 0x000fe200078e02ff */
[----:B------:R-:W-:-:S03]  /*01d0*/  IABS R9, R10 ;  /* 0x0000000a00097213 */ /* 0x000fc60000000000 */
[----:B------:R-:W-:Y:S02]  /*01e0*/  IMAD.HI.U32 R2, R3, R7, R2 ;  /* 0x0000000703027227 */ /* 0x000fe400078e0002 */
[----:B------:R-:W0:Y:S02]  /*01f0*/  LDC.64 R6, c[0x0][0x380] ;  /* 0x0000e000ff067b82 */ /* 0x000e240000000a00 */
[----:B------:R-:W-:Y:S02]  /*0200*/  IMAD.MOV.U32 R3, RZ, RZ, R4 ;  /* 0x000000ffff037224 */ /* 0x000fe400078e0004 */
[----:B------:R-:W-:-:S04]  /*0210*/  IMAD.HI.U32 R2, R2, R9, RZ ;  /* 0x0000000902027227 */ /* 0x000fc800078e00ff */
[----:B------:R-:W-:Y:S02]  /*0220*/  IMAD R9, R2, R3, R9 ;  /* 0x0000000302097224 */ /* 0x000fe400078e0209 */
[----:B------:R-:W1:Y:S03]  /*0230*/  MUFU.RCP R2, R13 ;  /* 0x0000000d00027308 */ /* 0x000e660000001000 */
[----:B------:R-:W-:Y:S01]  /*0240*/  ISETP.GT.U32.AND P1, PT, R8, R9, PT ;  /* 0x000000090800720c */ /* 0x000fe20003f24070 */
[----:B0-----:R-:W0:-:S12]  /*0250*/  @P0 LDC R6, c[0x0][0x388] ;  /* 0x0000e200ff060b82 */ /* 0x001e180000000800 */
[----:B------:R-:W-:Y:S01]  /*0260*/  @!P1 IMAD.IADD R9, R9, 0x1, -R8 ;  /* 0x0000000109099824 */ /* 0x000fe200078e0a08 */
[----:B------:R-:W-:Y:S01]  /*0270*/  ISETP.GE.AND P1, PT, R10, RZ, PT ;  /* 0x000000ff0a00720c */ /* 0x000fe20003f26270 */
[----:B-1----:R-:W-:-:S03]  /*0280*/  FFMA R3, -R13, R2, 1 ;  /* 0x3f8000000d037423 */ /* 0x002fc60000000102 */
[----:B------:R-:W-:Y:S01]  /*0290*/  ISETP.GT.U32.AND P2, PT, R8, R9, PT ;  /* 0x000000090800720c */ /* 0x000fe20003f44070 */
[----:B------:R-:W1:Y:S01]  /*02a0*/  @P0 LDC R7, c[0x0][0x38c] ;  /* 0x0000e300ff070b82 */ /* 0x000e620000000800 */
[----:B------:R-:W-:-:S11]  /*02b0*/  FFMA R3, R2, R3, R2 ;  /* 0x0000000302037223 */ /* 0x000fd60000000002 */
[----:B------:R-:W-:Y:S01]  /*02c0*/  @!P2 IMAD.IADD R9, R9, 0x1, -R8 ;  /* 0x000000010909a824 */ /* 0x000fe200078e0a08 */
[----:B------:R-:W-:-:S04]  /*02d0*/  ISETP.NE.AND P2, PT, R5, RZ, PT ;  /* 0x000000ff0500720c */ /* 0x000fc80003f45270 */
[----:B------:R-:W-:-:S09]  /*02e0*/  @!P1 IADD3 R9, PT, PT, -R9, RZ, RZ ;  /* 0x000000ff09099210 */ /* 0x000fd20007ffe1ff */
[----:B------:R-:W-:-:S05]  /*02f0*/  @!P2 LOP3.LUT R9, RZ, R5, RZ, 0x33, !PT ;  /* 0x00000005ff09a212 */ /* 0x000fca00078e33ff */
[----:B------:R-:W-:-:S05]  /*0300*/  IMAD.SHL.U32 R0, R9, 0x2, RZ ;  /* 0x0000000209007824 */ /* 0x000fca00078e00ff */
[----:B------:R-:W-:-:S04]  /*0310*/  I2FP.F32.S32 R0, R0 ;  /* 0x0000000000007245 */ /* 0x000fc80000201400 */
[----:B------:R-:W2:Y:S01]  /*0320*/  FCHK P0, R0, R13 ;  /* 0x0000000d00007302 */ /* 0x000ea20000000000 */
[----:B------:R-:W-:-:S04]  /*0330*/  FFMA R2, R0, R3, RZ ;  /* 0x0000000300027223 */ /* 0x000fc800000000ff */
[----:B------:R-:W-:-:S04]  /*0340*/  FFMA R4, -R13, R2, R0 ;  /* 0x000000020d047223 */ /* 0x000fc80000000100 */
[----:B------:R-:W-:Y:S01]  /*0350*/  FFMA R3, R3, R4, R2 ;  /* 0x0000000403037223 */ /* 0x000fe20000000002 */
[----:B------:R-:W-:Y:S01]  /*0360*/  IMAD.MOV.U32 R2, RZ, RZ, 0x3f800000 ;  /* 0x3f800000ff027424 */ /* 0x000fe200078e00ff */
[----:B012---:R-:W-:Y:S06]  /*0370*/  @!P0 BRA `(.L_x_32) ;  /* 0x00000000000c8947 */ /* 0x007fec0003800000 */
[----:B------:R-:W-:-:S07]  /*0380*/  MOV R4, 0x3a0 ;  /* 0x000003a000047802 */ /* 0x000fce0000000f00 */
[----:B------:R-:W-:Y:S05]  /*0390*/  CALL.REL.NOINC `($__internal_3_$__cuda_sm3x_div_rn_noftz_f32_slowpath) ;  /* 0x0000001400dc7944 */ /* 0x000fea0003c00000 */
[----:B------:R-:W-:-:S07]  /*03a0*/  IMAD.MOV.U32 R3, RZ, RZ, R0 ;  /* 0x000000ffff037224 */ /* 0x000fce00078e0000 */
.L_x_32:
[----:B------:R-:W-:Y:S05]  /*03b0*/  BSYNC.RECONVERGENT B0 ;  /* 0x0000000000007941 */ /* 0x000fea0003800200 */
.L_x_31:
[----:B------:R-:W0:Y:S01]  /*03c0*/  LDC R0, c[0x0][0x3a0] ;  /* 0x0000e800ff007b82 */ /* 0x000e220000000800 */
[----:B------:R-:W-:Y:S01]  /*03d0*/  IMAD.MOV.U32 R17, RZ, RZ, 0x3a2c32e4 ;  /* 0x3a2c32e4ff117424 */ /* 0x000fe200078e00ff */
[----:B------:R-:W-:Y:S01]  /*03e0*/  BSSY.RECONVERGENT B0, `(.L_x_33) ;  /* 0x0000058000007945 */ /* 0x000fe20003800200 */
[C---:B0-----:R-:W-:Y:S01]  /*03f0*/  FMUL R11, |R0|.reuse, 16777216 ;  /* 0x4b800000000b7820 */ /* 0x041fe20000400200 */
[----:B------:R-:W-:-:S04]  /*0400*/  FSETP.GEU.AND P0, PT, |R0|, 1.175494350822287508e-38, PT ;  /* 0x008000000000780b */ /* 0x000fc80003f0e200 */
[----:B------:R-:W-:Y:S02]  /*0410*/  FSEL R11, R11, |R0|, !P0 ;  /* 0x400000000b0b7208 */ /* 0x000fe40004000000 */
[----:B------:R-:W-:-:S03]  /*0420*/  FSEL R8, RZ, -24, P0 ;  /* 0xc1c00000ff087808 */ /* 0x000fc60000000000 */
[----:B------:R-:W-:-:S05]  /*0430*/  VIADD R4, R11, 0xc0cafb0d ;  /* 0xc0cafb0d0b047836 */ /* 0x000fca0000000000 */
[----:B------:R-:W-:-:S05]  /*0440*/  LOP3.LUT R4, R4, 0xff800000, RZ, 0xc0, !PT ;  /* 0xff80000004047812 */ /* 0x000fca00078ec0ff */
[----:B------:R-:W-:-:S04]  /*0450*/  IMAD.IADD R11, R11, 0x1, -R4 ;  /* 0x000000010b0b7824 */ /* 0x000fc800078e0a04 */
[C---:B------:R-:W-:Y:S01]  /*0460*/  FADD R12, R11.reuse, 1 ;  /* 0x3f8000000b0c7421 */ /* 0x040fe20000000000 */
[----:B------:R-:W-:Y:S01]  /*0470*/  FADD R13, R11, -1 ;  /* 0xbf8000000b0d7421 */ /* 0x000fe20000000000 */
[----:B------:R-:W-:-:S03]  /*0480*/  I2FP.F32.S32 R11, R4 ;  /* 0x00000004000b7245 */ /* 0x000fc60000201400 */
[----:B------:R-:W-:Y:S01]  /*0490*/  FADD R15, R13, R13 ;  /* 0x0000000d0d0f7221 */ /* 0x000fe20000000000 */
[----:B------:R-:W0:Y:S01]  /*04a0*/  MUFU.RCP R12, R12 ;  /* 0x0000000c000c7308 */ /* 0x000e220000001000 */
[----:B------:R-:W-:Y:S02]  /*04b0*/  FFMA R11, R11, 1.1920928955078125e-07, R8 ;  /* 0x340000000b0b7823 */ /* 0x000fe40000000008 */
[----:B0-----:R-:W-:-:S04]  /*04c0*/  FMUL R4, R12, R15 ;  /* 0x0000000f0c047220 */ /* 0x001fc80000400000 */
[----:B------:R-:W-:Y:S01]  /*04d0*/  FADD R15, R13, -R4 ;  /* 0x800000040d0f7221 */ /* 0x000fe20000000000 */
[CC--:B------:R-:W-:Y:S01]  /*04e0*/  FMUL R14, R4.reuse, R4.reuse ;  /* 0x00000004040e7220 */ /* 0x0c0fe20000400000 */
[----:B------:R-:W-:Y:S02]  /*04f0*/  FFMA R8, R4, 1.4426950216293334961, R11 ;  /* 0x3fb8aa3b04087823 */ /* 0x000fe4000000000b */
[----:B------:R-:W-:Y:S01]  /*0500*/  FADD R16, R15, R15 ;  /* 0x0000000f0f107221 */ /* 0x000fe20000000000 */
[C---:B------:R-:W-:Y:S01]  /*0510*/  FFMA R15, R14.reuse, R17, 0.0032181653659790754318 ;  /* 0x3b52e7db0e0f7423 */ /* 0x040fe20000000011 */
[----:B------:R-:W-:Y:S02]  /*0520*/  FADD R11, R11, -R8 ;  /* 0x800000080b0b7221 */ /* 0x000fe40000000000 */
[----:B------:R-:W-:Y:S01]  /*0530*/  FFMA R13, R13, -R4, R16 ;  /* 0x800000040d0d7223 */ /* 0x000fe20000000010 */
[----:B------:R-:W-:Y:S01]  /*0540*/  FFMA R15, R14, R15, 0.018033718690276145935 ;  /* 0x3c93bb730e0f7423 */ /* 0x000fe2000000000f */
[----:B------:R-:W-:-:S02]  /*0550*/  FFMA R16, R4, 1.4426950216293334961, R11 ;  /* 0x3fb8aa3b04107823 */ /* 0x000fc4000000000b */
[----:B------:R-:W-:Y:S01]  /*0560*/  FMUL R13, R12, R13 ;  /* 0x0000000d0c0d7220 */ /* 0x000fe20000400000 */
[----:B------:R-:W-:-:S03]  /*0570*/  FFMA R15, R14, R15, 0.12022458761930465698 ;  /* 0x3df6384f0e0f7423 */ /* 0x000fc6000000000f */
[----:B------:R-:W-:Y:S01]  /*0580*/  FFMA R11, R13, 1.4426950216293334961, R16 ;  /* 0x3fb8aa3b0d0b7823 */ /* 0x000fe20000000010 */
[----:B------:R-:W-:-:S03]  /*0590*/  FMUL R15, R14, R15 ;  /* 0x0000000f0e0f7220 */ /* 0x000fc60000400000 */
[----:B------:R-:W-:Y:S01]  /*05a0*/  FFMA R12, R4, 1.9251366722983220825e-08, R11 ;  /* 0x32a55e34040c7823 */ /* 0x000fe2000000000b */
[----:B------:R-:W-:-:S04]  /*05b0*/  FMUL R11, R15, 3 ;  /* 0x404000000f0b7820 */ /* 0x000fc80000400000 */
[----:B------:R-:W-:-:S04]  /*05c0*/  FFMA R12, R13, R11, R12 ;  /* 0x0000000b0d0c7223 */ /* 0x000fc8000000000c */
[----:B------:R-:W-:Y:S01]  /*05d0*/  FFMA R15, R4, R15, R12 ;  /* 0x0000000f040f7223 */ /* 0x000fe2000000000c */
[----:B------:R-:W-:-:S03]  /*05e0*/  IMAD.MOV.U32 R12, RZ, RZ, 0x391fcb8e ;  /* 0x391fcb8eff0c7424 */ /* 0x000fc600078e00ff */
[----:B------:R-:W-:-:S04]  /*05f0*/  FADD R11, R8, R15 ;  /* 0x0000000f080b7221 */ /* 0x000fc80000000000 */
[----:B------:R-:W-:Y:S01]  /*0600*/  FMUL R4, R11, R3 ;  /* 0x000000030b047220 */ /* 0x000fe20000400000 */
[----:B------:R-:W-:-:S03]  /*0610*/  FADD R8, -R8, R11 ;  /* 0x0000000b08087221 */ /* 0x000fc60000000100 */
[----:B------:R-:W0:Y:S01]  /*0620*/  FRND R13, R4 ;  /* 0x00000004000d7307 */ /* 0x000e220000201000 */
[----:B------:R-:W-:Y:S01]  /*0630*/  FADD R8, R15, -R8 ;  /* 0x800000080f087221 */ /* 0x000fe20000000000 */
[-C--:B------:R-:W-:Y:S01]  /*0640*/  FFMA R11, R11, R3.reuse, -R4 ;  /* 0x000000030b0b7223 */ /* 0x080fe20000000804 */
[C---:B------:R-:W-:Y:S02]  /*0650*/  FSETP.GT.AND P1, PT, |R4|.reuse, 152, PT ;  /* 0x431800000400780b */ /* 0x040fe40003f24200 */
[----:B------:R-:W-:Y:S01]  /*0660*/  FSETP.GEU.AND P2, PT, R4, RZ, PT ;  /* 0x000000ff0400720b */ /* 0x000fe20003f4e000 */
[----:B------:R-:W-:Y:S02]  /*0670*/  FFMA R8, R8, R3, R11 ;  /* 0x0000000308087223 */ /* 0x000fe4000000000b */
[----:B------:R-:W1:Y:S01]  /*0680*/  F2I.NTZ R14, R4 ;  /* 0x00000004000e7305 */ /* 0x000e620000203100 */
[----:B0-----:R-:W-:Y:S01]  /*0690*/  FADD R11, R4, -R13 ;  /* 0x8000000d040b7221 */ /* 0x001fe20000000000 */
[----:B------:R-:W-:-:S03]  /*06a0*/  FSETP.GT.AND P0, PT, R13, RZ, PT ;  /* 0x000000ff0d00720b */ /* 0x000fc60003f04000 */
[----:B------:R-:W-:Y:S01]  /*06b0*/  FADD R11, R8, R11 ;  /* 0x0000000b080b7221 */ /* 0x000fe20000000000 */
[----:B------:R-:W-:Y:S02]  /*06c0*/  SEL R13, RZ, 0x83000000, P0 ;  /* 0x83000000ff0d7807 */ /* 0x000fe40000000000 */
[----:B------:R-:W-:Y:S01]  /*06d0*/  FSETP.NEU.AND P0, PT, R3, RZ, PT ;  /* 0x000000ff0300720b */ /* 0x000fe20003f0d000 */
[C---:B------:R-:W-:Y:S01]  /*06e0*/  FFMA R8, R11.reuse, R12, 0.0013391353422775864601 ;  /* 0x3aaf85ed0b087423 */ /* 0x040fe2000000000c */
[----:B-1----:R-:W-:Y:S02]  /*06f0*/  LEA R14, R14, -R13, 0x17 ;  /* 0x8000000d0e0e7211 */ /* 0x002fe400078eb8ff */
[----:B------:R-:W-:Y:S01]  /*0700*/  FSETP.EQ.OR P0, PT, R0, 1, !P0 ;  /* 0x3f8000000000780b */ /* 0x000fe20004702400 */
[----:B------:R-:W-:-:S04]  /*0710*/  FFMA R8, R11, R8, 0.0096188392490148544312 ;  /* 0x3c1d98560b087423 */ /* 0x000fc80000000008 */
[----:B------:R-:W-:-:S04]  /*0720*/  FFMA R8, R11, R8, 0.055503588169813156128 ;  /* 0x3d6357bb0b087423 */ /* 0x000fc80000000008 */
[----:B------:R-:W-:Y:S01]  /*0730*/  FFMA R12, R11, R8, 0.24022644758224487305 ;  /* 0x3e75fdec0b0c7423 */ /* 0x000fe20000000008 */
[----:B------:R-:W-:-:S03]  /*0740*/  FMUL R8, R3, 0.5 ;  /* 0x3f00000003087820 */ /* 0x000fc60000400000 */
[----:B------:R-:W-:-:S03]  /*0750*/  FFMA R12, R11, R12, 0.69314718246459960938 ;  /* 0x3f3172180b0c7423 */ /* 0x000fc6000000000c */
[----:B------:R-:W0:Y:S01]  /*0760*/  FRND.TRUNC R8, R8 ;  /* 0x0000000800087307 */ /* 0x000e22000020d000 */
[----:B------:R-:W-:Y:S01]  /*0770*/  FFMA R12, R11, R12, 1 ;  /* 0x3f8000000b0c7423 */ /* 0x000fe2000000000c */
[----:B------:R-:W-:-:S04]  /*0780*/  VIADD R11, R13, 0x7f000000 ;  /* 0x7f0000000d0b7836 */ /* 0x000fc80000000000 */
[----:B------:R-:W-:-:S04]  /*0790*/  FMUL R11, R12, R11 ;  /* 0x0000000b0c0b7220 */ /* 0x000fc80000400000 */
[----:B------:R-:W-:Y:S01]  /*07a0*/  FMUL R11, R11, R14 ;  /* 0x0000000e0b0b7220 */ /* 0x000fe20000400000 */
[----:B------:R-:W-:Y:S01]  /*07b0*/  @P1 FSEL R11, RZ, +INF , !P2 ;  /* 0x7f800000ff0b1808 */ /* 0x000fe20005000000 */
[----:B0-----:R-:W-:Y:S01]  /*07c0*/  FADD R4, R8, R8 ;  /* 0x0000000808047221 */ /* 0x001fe20000000000 */
[----:B------:R-:W-:Y:S06]  /*07d0*/  @P0 BRA `(.L_x_34) ;  /* 0x0000000000600947 */ /* 0x000fec0003800000 */
[----:B------:R-:W-:-:S04]  /*07e0*/  FSETP.NAN.AND P0, PT, |R3|, |R3|, PT ;  /* 0x400000030300720b */ /* 0x000fc80003f08200 */
[----:B------:R-:W-:-:S13]  /*07f0*/  FSETP.NUM.AND P0, PT, |R0|, |R0|, !P0 ;  /* 0x400000000000720b */ /* 0x000fda0004707200 */
[----:B------:R-:W-:Y:S01]  /*0800*/  @!P0 FADD R2, R3, R0 ;  /* 0x0000000003028221 */ /* 0x000fe20000000000 */
[----:B------:R-:W-:Y:S06]  /*0810*/  @!P0 BRA `(.L_x_34) ;  /* 0x0000000000508947 */ /* 0x000fec0003800000 */
[----:B------:R-:W-:Y:S01]  /*0820*/  FSETP.NEU.AND P0, PT, |R0|, +INF , PT ;  /* 0x7f8000000000780b */ /* 0x000fe20003f0d200 */
[----:B------:R-:W-:Y:S01]  /*0830*/  FADD R4, -R4, R3 ;  /* 0x0000000304047221 */ /* 0x000fe20000000100 */
[----:B------:R-:W-:-:S13]  /*0840*/  FSETP.NEU.AND P1, PT, R0, RZ, PT ;  /* 0x000000ff0000720b */ /* 0x000fda0003f2d000 */
[----:B------:R-:W-:Y:S05]  /*0850*/  @P0 BRA P1, `(.L_x_35) ;  /* 0x0000000000180947 */ /* 0x000fea0000800000 */
[----:B------:R-:W-:Y:S01]  /*0860*/  FSETP.GEU.AND P1, PT, R3, RZ, PT ;  /* 0x000000ff0300720b */ /* 0x000fe20003f2e000 */
[----:B------:R-:W-:Y:S01]  /*0870*/  FADD R2, R0, R0 ;  /* 0x0000000000027221 */ /* 0x000fe20000000000 */
[----:B------:R-:W-:-:S11]  /*0880*/  FSETP.NEU.AND P0, PT, |R4|, 1, PT ;  /* 0x3f8000000400780b */ /* 0x000fd60003f0d200 */
[----:B------:R-:W-:-:S04]  /*0890*/  @!P1 LOP3.LUT R2, R2, 0x7f800000, RZ, 0x3c, !PT ;  /* 0x7f80000002029812 */ /* 0x000fc800078e3cff */
[----:B------:R-:W-:Y:S01]  /*08a0*/  @P0 LOP3.LUT R2, R2, 0x7fffffff, RZ, 0xc0, !PT ;  /* 0x7fffffff02020812 */ /* 0x000fe200078ec0ff */
[----:B------:R-:W-:Y:S06]  /*08b0*/  BRA `(.L_x_34) ;  /* 0x0000000000287947 */ /* 0x000fec0003800000 */
.L_x_35:
[----:B------:R-:W-:Y:S02]  /*08c0*/  FSETP.NEU.AND P0, PT, |R3|, +INF , PT ;  /* 0x7f8000000300780b */ /* 0x000fe40003f0d200 */
[----:B------:R-:W-:-:S13]  /*08d0*/  FSETP.EQ.AND P1, PT, R0, -1, PT ;  /* 0xbf8000000000780b */ /* 0x000fda0003f22000 */
[----:B------:R-:W-:Y:S05]  /*08e0*/  @!P0 BRA P1, `(.L_x_34) ;  /* 0x00000000001c8947 */ /* 0x000fea0000800000 */
[----:B------:R-:W-:Y:S01]  /*08f0*/  FSETP.GEU.AND P1, PT, R0, RZ, PT ;  /* 0x000000ff0000720b */ /* 0x000fe20003f2e000 */
[----:B------:R-:W-:-:S12]  /*0900*/  IMAD.MOV.U32 R2, RZ, RZ, R11 ;  /* 0x000000ffff027224 */ /* 0x000fd800078e000b */
[----:B------:R-:W0:Y:S01]  /*0910*/  @!P1 FRND.FLOOR R0, R3 ;  /* 0x0000000300009307 */ /* 0x000e220000205000 */
[----:B------:R-:W-:Y:S02]  /*0920*/  @!P1 FSETP.NEU.AND P2, PT, |R4|, 1, PT ;  /* 0x3f8000000400980b */ /* 0x000fe40003f4d200 */
[----:B0-----:R-:W-:Y:S02]  /*0930*/  @!P1 FSETP.NEU.AND P0, PT, R3, R0, PT ;  /* 0x000000000300920b */ /* 0x001fe40003f0d000 */
[----:B------:R-:W-:-:S04]  /*0940*/  @!P1 FSEL R0, R11, -R11, P2 ;  /* 0x8000000b0b009208 */ /* 0x000fc80001000000 */
[----:B------:R-:W-:-:S07]  /*0950*/  @!P1 FSEL R2, R0, +QNAN , !P0 ;  /* 0x7fffffff00029808 */ /* 0x000fce0004000000 */
.L_x_34:
[----:B------:R-:W-:Y:S05]  /*0960*/  BSYNC.RECONVERGENT B0 ;  /* 0x0000000000007941 */ /* 0x000fea0003800200 */
.L_x_33:
[----:B------:R-:W-:Y:S01]  /*0970*/  VIADD R0, R2, 0x1800000 ;  /* 0x0180000002007836 */ /* 0x000fe20000000000 */
[----:B------:R-:W-:Y:S04]  /*0980*/  BSSY.RECONVERGENT B0, `(.L_x_36) ;  /* 0x000000c000007945 */ /* 0x000fe80003800200 */
[----:B------:R-:W-:-:S04]  /*0990*/  LOP3.LUT R0, R0, 0x7f800000, RZ, 0xc0, !PT ;  /* 0x7f80000000007812 */ /* 0x000fc800078ec0ff */
[----:B------:R-:W-:-:S13]  /*09a0*/  ISETP.GT.U32.AND P0, PT, R0, 0x1ffffff, PT ;  /* 0x01ffffff0000780c */ /* 0x000fda0003f04070 */
[----:B------:R-:W-:Y:S05]  /*09b0*/  @P0 BRA `(.L_x_37) ;  /* 0x0000000000100947 */ /* 0x000fea0003800000 */
[----:B------:R-:W-:Y:S01]  /*09c0*/  IMAD.MOV.U32 R0, RZ, RZ, R2 ;  /* 0x000000ffff007224 */ /* 0x000fe200078e0002 */
[----:B------:R-:W-:-:S07]  /*09d0*/  MOV R4, 0x9f0 ;  /* 0x000009f000047802 */ /* 0x000fce0000000f00 */
[----:B------:R-:W-:Y:S05]  /*09e0*/  CALL.REL.NOINC `($__internal_2_$__cuda_sm20_rcp_rn_f32_slowpath) ;  /* 0x0000000c00707944 */ /* 0x000fea0003c00000 */
[----:B------:R-:W-:Y:S05]  /*09f0*/  BRA `(.L_x_38) ;  /* 0x0000000000107947 */ /* 0x000fea0003800000 */
.L_x_37:
[----:B------:R-:W0:Y:S02]  /*0a00*/  MUFU.RCP R11, R2 ;  /* 0x00000002000b7308 */ /* 0x000e240000001000 */
[----:B0-----:R-:W-:-:S04]  /*0a10*/  FFMA R0, R11, R2, -1 ;  /* 0xbf8000000b007423 */ /* 0x001fc80000000002 */
[----:B------:R-:W-:-:S04]  /*0a20*/  FADD.FTZ R0, -R0, -RZ ;  /* 0x800000ff00007221 */ /* 0x000fc80000010100 */
[----:B------:R-:W-:-:S07]  /*0a30*/  FFMA R11, R11, R0, R11 ;  /* 0x000000000b0b7223 */ /* 0x000fce000000000b */
.L_x_38:
[----:B------:R-:W-:Y:S05]  /*0a40*/  BSYNC.RECONVERGENT B0 ;  /* 0x0000000000007941 */ /* 0x000fea0003800200 */
.L_x_36:
[----:B------:R-:W0:Y:S01]  /*0a50*/  LDCU UR4, c[0x0][0x390] ;  /* 0x00007200ff0477ac */ /* 0x000e220008000800 */
[----:B------:R-:W-:Y:S01]  /*0a60*/  BSSY.RECONVERGENT B0, `(.L_x_39) ;  /* 0x0000045000007945 */ /* 0x000fe20003800200 */
[----:B------:R-:W1:Y:S01]  /*0a70*/  LDCU.64 UR6, c[0x0][0x358] ;  /* 0x00006b00ff0677ac */ /* 0x000e620008000a00 */
[----:B0-----:R-:W-:-:S05]  /*0a80*/  I2FP.F32.S32 R0, UR4 ;  /* 0x0000000400007c45 */ /* 0x001fca0008201400 */
[----:B------:R-:W-:-:S04]  /*0a90*/  FMUL R11, R0, R11 ;  /* 0x0000000b000b7220 */ /* 0x000fc80000400000 */
[C---:B------:R-:W-:Y:S01]  /*0aa0*/  FMUL R0, R11.reuse, 0.63661974668502807617 ;  /* 0x3f22f9830b007820 */ /* 0x040fe20000400000 */
[----:B------:R-:W-:-:S05]  /*0ab0*/  FSETP.GE.AND P0, PT, |R11|, 105615, PT ;  /* 0x47ce47800b00780b */ /* 0x000fca0003f06200 */
[----:B------:R-:W0:Y:S02]  /*0ac0*/  F2I.NTZ R0, R0 ;  /* 0x0000000000007305 */ /* 0x000e240000203100 */
[----:B0-----:R-:W-:Y:S01]  /*0ad0*/  I2FP.F32.S32 R2, R0 ;  /* 0x0000000000027245 */ /* 0x001fe20000201400 */
[----:B------:R-:W-:-:S04]  /*0ae0*/  IMAD.MOV.U32 R14, RZ, RZ, R0 ;  /* 0x000000ffff0e7224 */ /* 0x000fc800078e0000 */
[----:B------:R-:W-:-:S04]  /*0af0*/  FFMA R3, R2, -1.5707962512969970703, R11 ;  /* 0xbfc90fda02037823 */ /* 0x000fc8000000000b */
[----:B------:R-:W-:-:S04]  /*0b00*/  FFMA R3, R2, -7.5497894158615963534e-08, R3 ;  /* 0xb3a2216802037823 */ /* 0x000fc80000000003 */
[----:B------:R-:W-:-:S04]  /*0b10*/  FFMA R15, R2, -5.3903029534742383927e-15, R3 ;  /* 0xa7c234c5020f7823 */ /* 0x000fc80000000003 */
[----:B------:R-:W-:Y:S01]  /*0b20*/  IMAD.MOV.U32 R2, RZ, RZ, R15 ;  /* 0x000000ffff027224 */ /* 0x000fe200078e000f */
[----:B-1----:R-:W-:Y:S06]  /*0b30*/  @!P0 BRA `(.L_x_40) ;  /* 0x0000000000dc8947 */ /* 0x002fec0003800000 */
[----:B------:R-:W-:-:S13]  /*0b40*/  FSETP.NEU.AND P0, PT, |R11|, +INF , PT ;  /* 0x7f8000000b00780b */ /* 0x000fda0003f0d200 */
[----:B------:R-:W-:Y:S01]  /*0b50*/  @!P0 FMUL R2, RZ, R11 ;  /* 0x0000000bff028220 */ /* 0x000fe20000400000 */
[----:B------:R-:W-:Y:S01]  /*0b60*/  @!P0 IMAD.MOV.U32 R0, RZ, RZ, RZ ;  /* 0x000000ffff008224 */ /* 0x000fe200078e00ff */
[----:B------:R-:W-:Y:S06]  /*0b70*/  @!P0 BRA `(.L_x_40) ;  /* 0x0000000000cc8947 */ /* 0x000fec0003800000 */
[----:B------:R-:W-:Y:S01]  /*0b80*/  IMAD.SHL.U32 R2, R11, 0x100, RZ ;  /* 0x000001000b027824 */ /* 0x000fe200078e00ff */
[----:B------:R-:W-:Y:S01]  /*0b90*/  MOV R0, R1 ;  /* 0x0000000100007202 */ /* 0x000fe20000000f00 */
[----:B------:R-:W-:Y:S01]  /*0ba0*/  IMAD.MOV.U32 R8, RZ, RZ, RZ ;  /* 0x000000ffff087224 */ /* 0x000fe200078e00ff */
[----:B------:R-:W0:Y:S02]  /*0bb0*/  LDCU.64 UR8, c[0x4][URZ] ;  /* 0x01000000ff0877ac */ /* 0x000e240008000a00 */
[----:B------:R-:W-:Y:S01]  /*0bc0*/  LOP3.LUT R19, R2, 0x80000000, RZ, 0xfc, !PT ;  /* 0x8000000002137812 */ /* 0x000fe200078efcff */
[----:B------:R-:W-:Y:S01]  /*0bd0*/  UMOV UR5, URZ ;  /* 0x000000ff00057c82 */ /* 0x000fe20008000000 */
[----:B------:R-:W-:-:S05]  /*0be0*/  UMOV UR4, URZ ;  /* 0x000000ff00047c82 */ /* 0x000fca0008000000 */
.L_x_41:
[----:B0-----:R-:W-:Y:S02]  /*0bf0*/  IMAD.U32 R12, RZ, RZ, UR8 ;  /* 0x00000008ff0c7e24 */ /* 0x001fe4000f8e00ff */
[----:B------:R-:W-:-:S05]  /*0c00*/  IMAD.U32 R13, RZ, RZ, UR9 ;  /* 0x00000009ff0d7e24 */ /* 0x000fca000f8e00ff */
[----:B------:R-:W2:Y:S01]  /*0c10*/  LDG.E.CONSTANT R2, desc[UR6][R12.64] ;  /* 0x000000060c027981 */ /* 0x000ea2000c1e9900 */
[----:B------:R-:W-:Y:S02]  /*0c20*/  UIADD3 UR8, UP0, UPT, UR8, 0x4, URZ ;  /* 0x0000000408087890 */ /* 0x000fe4000ff1e0ff */
[----:B------:R-:W-:Y:S02]  /*0c30*/  UIADD3 UR4, UPT, UPT, UR4, 0x1, URZ ;  /* 0x0000000104047890 */ /* 0x000fe4000fffe0ff */
[----:B------:R-:W-:Y:S02]  /*0c40*/  UIADD3.X UR9, UPT, UPT, URZ, UR9, URZ, UP0, !UPT ;  /* 0x00000009ff097290 */ /* 0x000fe400087fe4ff */
[----:B------:R-:W-:Y:S01]  /*0c50*/  UISETP.NE.AND UP0, UPT, UR4, 0x6, UPT ;  /* 0x000000060400788c */ /* 0x000fe2000bf05270 */
[----:B--2---:R-:W-:-:S03]  /*0c60*/  IMAD.WIDE.U32 R2, R2, R19, RZ ;  /* 0x0000001302027225 */ /* 0x004fc600078e00ff */
[----:B------:R-:W-:-:S04]  /*0c70*/  IADD3 R17, P0, PT, R2, R8, RZ ;  /* 0x0000000802117210 */ /* 0x000fc80007f1e0ff */
[----:B------:R-:W-:Y:S01]  /*0c80*/  IADD3.X R8, PT, PT, R3, UR5, RZ, P0, !PT ;  /* 0x0000000503087c10 */ /* 0x000fe200087fe4ff */
[----:B------:R0:W-:Y:S02]  /*0c90*/  STL [R0], R17 ;  /* 0x0000001100007387 */ /* 0x0001e40000100800 */
[----:B0-----:R-:W-:Y:S01]  /*0ca0*/  VIADD R0, R0, 0x4 ;  /* 0x0000000400007836 */ /* 0x001fe20000000000 */
[----:B------:R-:W-:Y:S06]  /*0cb0*/  BRA.U UP0, `(.L_x_41) ;  /* 0xfffffffd00cc7547 */ /* 0x000fec000b83ffff */
[----:B------:R-:W-:Y:S01]  /*0cc0*/  SHF.R.U32.HI R4, RZ, 0x17, R11 ;  /* 0x00000017ff047819 */ /* 0x000fe2000001160b */
[----:B------:R0:W-:Y:S03]  /*0cd0*/  STL [R1+0x18], R8 ;  /* 0x0000180801007387 */ /* 0x0001e60000100800 */
[C---:B------:R-:W-:Y:S02]  /*0ce0*/  LOP3.LUT R0, R4.reuse, 0xe0, RZ, 0xc0, !PT ;  /* 0x000000e004007812 */ /* 0x040fe400078ec0ff */
[----:B------:R-:W-:-:S03]  /*0cf0*/  LOP3.LUT P0, RZ, R4, 0x1f, RZ, 0xc0, !PT ;  /* 0x0000001f04ff7812 */ /* 0x000fc6000780c0ff */
[----:B------:R-:W-:-:S05]  /*0d00*/  VIADD R0, R0, 0xffffff80 ;  /* 0xffffff8000007836 */ /* 0x000fca0000000000 */
[----:B------:R-:W-:-:S05]  /*0d10*/  SHF.R.U32.HI R0, RZ, 0x5, R0 ;  /* 0x00000005ff007819 */ /* 0x000fca0000011600 */
[----:B------:R-:W-:-:S05]  /*0d20*/  IMAD R16, R0, -0x4, R1 ;  /* 0xfffffffc00107824 */ /* 0x000fca00078e0201 */
[----:B------:R-:W2:Y:S04]  /*0d30*/  LDL R0, [R16+0x18] ;  /* 0x0000180010007983 */ /* 0x000ea80000100800 */
[----:B------:R-:W2:Y:S04]  /*0d40*/  LDL R3, [R16+0x14] ;  /* 0x0000140010037983 */ /* 0x000ea80000100800 */
[----:B------:R-:W3:Y:S01]  /*0d50*/  @P0 LDL R2, [R16+0x10] ;  /* 0x0000100010020983 */ /* 0x000ee20000100800 */
[----:B------:R-:W-:Y:S01]  /*0d60*/  LOP3.LUT R4, R4, 0x1f, RZ, 0xc0, !PT ;  /* 0x0000001f04047812 */ /* 0x000fe200078ec0ff */
[----:B------:R-:W-:Y:S01]  /*0d70*/  UMOV UR4, 0x54442d19 ;  /* 0x54442d1900047882 */ /* 0x000fe20000000000 */
[----:B------:R-:W-:-:S02]  /*0d80*/  UMOV UR5, 0x3bf921fb ;  /* 0x3bf921fb00057882 */ /* 0x000fc40000000000 */
[-C--:B--2---:R-:W-:Y:S02]  /*0d90*/  @P0 SHF.L.W.U32.HI R0, R3, R4.reuse, R0 ;  /* 0x0000000403000219 */ /* 0x084fe40000010e00 */
[----:B---3--:R-:W-:Y:S02]  /*0da0*/  @P0 SHF.L.W.U32.HI R3, R2, R4, R3 ;  /* 0x0000000402030219 */ /* 0x008fe40000010e03 */
[----:B------:R-:W-:Y:S02]  /*0db0*/  ISETP.GE.AND P0, PT, R11, RZ, PT ;  /* 0x000000ff0b00720c */ /* 0x000fe40003f06270 */
[C---:B------:R-:W-:Y:S01]  /*0dc0*/  SHF.L.W.U32.HI R2, R3.reuse, 0x2, R0 ;  /* 0x0000000203027819 */ /* 0x040fe20000010e00 */
[----:B------:R-:W-:-:S03]  /*0dd0*/  IMAD.SHL.U32 R3, R3, 0x4, RZ ;  /* 0x0000000403037824 */ /* 0x000fc600078e00ff */
[----:B------:R-:W-:-:S04]  /*0de0*/  SHF.R.S32.HI R4, RZ, 0x1f, R2 ;  /* 0x0000001fff047819 */ /* 0x000fc80000011402 */
[C---:B------:R-:W-:Y:S02]  /*0df0*/  LOP3.LUT R12, R4.reuse, R3, RZ, 0x3c, !PT ;  /* 0x00000003040c7212 */ /* 0x040fe400078e3cff */
[----:B------:R-:W-:Y:S02]  /*0e00*/  LOP3.LUT R13, R4, R2, RZ, 0x3c, !PT ;  /* 0x00000002040d7212 */ /* 0x000fe400078e3cff */
[----:B------:R-:W-:Y:S02]  /*0e10*/  SHF.R.U32.HI R3, RZ, 0x1e, R0 ;  /* 0x0000001eff037819 */ /* 0x000fe40000011600 */
[C---:B------:R-:W-:Y:S02]  /*0e20*/  LOP3.LUT R4, R2.reuse, R11, RZ, 0x3c, !PT ;  /* 0x0000000b02047212 */ /* 0x040fe400078e3cff */
[----:B------:R-:W1:Y:S01]  /*0e30*/  I2F.F64.S64 R12, R12 ;  /* 0x0000000c000c7312 */ /* 0x000e620000301c00 */
[----:B------:R-:W-:Y:S02]  /*0e40*/  LEA.HI R0, R2, R3, RZ, 0x1 ;  /* 0x0000000302007211 */ /* 0x000fe400078f08ff */
[----:B------:R-:W-:-:S03]  /*0e50*/  ISETP.GE.AND P1, PT, R4, RZ, PT ;  /* 0x000000ff0400720c */ /* 0x000fc60003f26270 */
[----:B------:R-:W-:-:S04]  /*0e60*/  IMAD.MOV R2, RZ, RZ, -R0 ;  /* 0x000000ffff027224 */ /* 0x000fc800078e0a00 */
[----:B------:R-:W-:Y:S01]  /*0e70*/  @!P0 IMAD.MOV.U32 R0, RZ, RZ, R2 ;  /* 0x000000ffff008224 */ /* 0x000fe200078e0002 */
[----:B-1----:R-:W-:-:S10]  /*0e80*/  DMUL R16, R12, UR4 ;  /* 0x000000040c107c28 */ /* 0x002fd40008000000 */
[----:B------:R-:W1:Y:S02]  /*0e90*/  F2F.F32.F64 R16, R16 ;  /* 0x0000001000107310 */ /* 0x000e640000301000 */
[----:B01----:R-:W-:-:S07]  /*0ea0*/  FSEL R2, -R16, R16, !P1 ;  /* 0x0000001010027208 */ /* 0x003fce0004800100 */
.L_x_40:
[----:B------:R-:W-:Y:S05]  /*0eb0*/  BSYNC.RECONVERGENT B0 ;  /* 0x0000000000007941 */ /* 0x000fea0003800200 */
.L_x_39:
[----:B------:R-:W-:Y:S02]  /*0ec0*/  IMAD.MOV.U32 R17, RZ, RZ, 0x37cbac00 ;  /* 0x37cbac00ff117424 */ /* 0x000fe400078e00ff */
[----:B------:R-:W-:Y:S01]  /*0ed0*/  FMUL R3, R2, R2 ;  /* 0x0000000202037220 */ /* 0x000fe20000400000 */
[C---:B------:R-:W-:Y:S01]  /*0ee0*/  LOP3.LUT R8, R0.reuse, 0x1, RZ, 0xc0, !PT ;  /* 0x0000000100087812 */ /* 0x040fe200078ec0ff */
[----:B------:R-:W-:Y:S01]  /*0ef0*/  VIADD R0, R0, 0x1 ;  /* 0x0000000100007836 */ /* 0x000fe20000000000 */
[----:B------:R-:W-:Y:S01]  /*0f00*/  BSSY.RECONVERGENT B0, `(.L_x_42) ;  /* 0x0000048000007945 */ /* 0x000fe20003800200 */
[----:B------:R-:W-:Y:S01]  /*0f10*/  FFMA R4, R3, R17, -0.0013887860113754868507 ;  /* 0xbab607ed03047423 */ /* 0x000fe20000000011 */
[----:B------:R-:W-:Y:S01]  /*0f20*/  ISETP.NE.U32.AND P0, PT, R8, 0x1, PT ;  /* 0x000000010800780c */ /* 0x000fe20003f05070 */
[----:B------:R-:W-:Y:S01]  /*0f30*/  IMAD.MOV.U32 R19, RZ, RZ, 0x3e2aaaa8 ;  /* 0x3e2aaaa8ff137424 */ /* 0x000fe200078e00ff */
[----:B------:R-:W-:Y:S02]  /*0f40*/  MOV R8, 0x3c0885e4 ;  /* 0x3c0885e400087802 */ /* 0x000fe40000000f00 */
[----:B------:R-:W-:-:S02]  /*0f50*/  FSEL R4, R4, -0.00019574658654164522886, P0 ;  /* 0xb94d415304047808 */ /* 0x000fc40000000000 */
[----:B------:R-:W-:Y:S02]  /*0f60*/  FSEL R8, R8, 0.041666727513074874878, !P0 ;  /* 0x3d2aaabb08087808 */ /* 0x000fe40004000000 */
[----:B------:R-:W-:Y:S02]  /*0f70*/  LOP3.LUT P1, RZ, R0, 0x2, RZ, 0xc0, !PT ;  /* 0x0000000200ff7812 */ /* 0x000fe4000782c0ff */
[----:B------:R-:W-:Y:S01]  /*0f80*/  FSEL R0, R2, 1, !P0 ;  /* 0x3f80000002007808 */ /* 0x000fe20004000000 */
[----:B------:R-:W-:Y:S01]  /*0f90*/  FFMA R4, R3, R4, R8 ;  /* 0x0000000403047223 */ /* 0x000fe20000000008 */
[----:B------:R-:W-:Y:S02]  /*0fa0*/  FSEL R19, -R19, -0.4999999701976776123, !P0 ;  /* 0xbeffffff13137808 */ /* 0x000fe40004000100 */
[----:B------:R-:W-:Y:S01]  /*0fb0*/  FSETP.GE.AND P0, PT, |R11|, 105615, PT ;  /* 0x47ce47800b00780b */ /* 0x000fe20003f06200 */
[C---:B------:R-:W-:Y:S02]  /*0fc0*/  FFMA R13, R3.reuse, R0, RZ ;  /* 0x00000000030d7223 */ /* 0x040fe400000000ff */
[----:B------:R-:W-:-:S04]  /*0fd0*/  FFMA R4, R3, R4, R19 ;  /* 0x0000000403047223 */ /* 0x000fc80000000013 */
[----:B------:R-:W-:-:S04]  /*0fe0*/  FFMA R16, R13, R4, R0 ;  /* 0x000000040d107223 */ /* 0x000fc80000000000 */
[----:B------:R-:W-:Y:S02]  /*0ff0*/  @P1 FADD R16, RZ, -R16 ;  /* 0x80000010ff101221 */ /* 0x000fe40000000000 */
[----:B------:R-:W-:Y:S05]  /*1000*/  @!P0 BRA `(.L_x_43) ;  /* 0x0000000000dc8947 */ /* 0x000fea0003800000 */
[----:B------:R-:W-:-:S13]  /*1010*/  FSETP.NEU.AND P0, PT, |R11|, +INF , PT ;  /* 0x7f8000000b00780b */ /* 0x000fda0003f0d200 */
[----:B------:R-:W-:Y:S01]  /*1020*/  @!P0 FMUL R15, RZ, R11 ;  /* 0x0000000bff0f8220 */ /* 0x000fe20000400000 */
[----:B------:R-:W-:Y:S01]  /*1030*/  @!P0 IMAD.MOV.U32 R14, RZ, RZ, RZ ;  /* 0x000000ffff0e8224 */ /* 0x000fe200078e00ff */
[----:B------:R-:W-:Y:S06]  /*1040*/  @!P0 BRA `(.L_x_43) ;  /* 0x0000000000cc8947 */ /* 0x000fec0003800000 */
[----:B------:R-:W-:Y:S01]  /*1050*/  IMAD.SHL.U32 R2, R11, 0x100, RZ ;  /* 0x000001000b027824 */ /* 0x000fe200078e00ff */
[----:B------:R-:W0:Y:S01]  /*1060*/  LDCU.64 UR8, c[0x4][URZ] ;  /* 0x01000000ff0877ac */ /* 0x000e220008000a00 */
[----:B------:R-:W-:Y:S02]  /*1070*/  IMAD.MOV.U32 R8, RZ, RZ, RZ ;  /* 0x000000ffff087224 */ /* 0x000fe400078e00ff */
[----:B------:R-:W-:Y:S01]  /*1080*/  IMAD.MOV.U32 R0, RZ, RZ, R1 ;  /* 0x000000ffff007224 */ /* 0x000fe200078e0001 */
[----:B------:R-:W-:Y:S01]  /*1090*/  LOP3.LUT R19, R2, 0x80000000, RZ, 0xfc, !PT ;  /* 0x8000000002137812 */ /* 0x000fe200078efcff */
[----:B------:R-:W-:Y:S01]  /*10a0*/  UMOV UR5, URZ ;  /* 0x000000ff00057c82 */ /* 0x000fe20008000000 */
[----:B------:R-:W-:-:S05]  /*10b0*/  UMOV UR4, URZ ;  /* 0x000000ff00047c82 */ /* 0x000fca0008000000 */
.L_x_44:
        /* <DEDUP_REMOVED lines=11> */
[----:B0-----:R-:W-:Y:S01]  /*1170*/  IADD3 R0, PT, PT, R0, 0x4, RZ ;  /* 0x0000000400007810 */ /* 0x001fe20007ffe0ff */
        /* <DEDUP_REMOVED lines=13> */
[----:B------:R-:W-:Y:S01]  /*1250*/  UMOV UR5, 0x3bf921fb ;  /* 0x3bf921fb00057882 */ /* 0x000fe20000000000 */
[----:B------:R-:W-:-:S02]  /*1260*/  ISETP.GE.AND P1, PT, R11, RZ, PT ;  /* 0x000000ff0b00720c */ /* 0x000fc40003f26270 */
[-C--:B--2---:R-:W-:Y:S02]  /*1270*/  @P0 SHF.L.W.U32.HI R0, R3, R4.reuse, R0 ;  /* 0x0000000403000219 */ /* 0x084fe40000010e00 */
[----:B---3--:R-:W-:-:S04]  /*1280*/  @P0 SHF.L.W.U32.HI R3, R2, R4, R3 ;  /* 0x0000000402030219 */ /* 0x008fc80000010e03 */
[C---:B------:R-:W-:Y:S01]  /*1290*/  SHF.L.W.U32.HI R2, R3.reuse, 0x2, R0 ;  /* 0x0000000203027819 */ /* 0x040fe20000010e00 */
[----:B------:R-:W-:-:S03]  /*12a0*/  IMAD.SHL.U32 R3, R3, 0x4, RZ ;  /* 0x0000000403037824 */ /* 0x000fc600078e00ff */
[----:B------:R-:W-:Y:S02]  /*12b0*/  SHF.R.S32.HI R4, RZ, 0x1f, R2 ;  /* 0x0000001fff047819 */ /* 0x000fe40000011402 */
[----:B------:R-:W-:Y:S02]  /*12c0*/  LOP3.LUT R11, R2, R11, RZ, 0x3c, !PT ;  /* 0x0000000b020b7212 */ /* 0x000fe400078e3cff */
[C---:B------:R-:W-:Y:S02]  /*12d0*/  LOP3.LUT R12, R4.reuse, R3, RZ, 0x3c, !PT ;  /* 0x00000003040c7212 */ /* 0x040fe400078e3cff */
[----:B------:R-:W-:Y:S02]  /*12e0*/  LOP3.LUT R13, R4, R2, RZ, 0x3c, !PT ;  /* 0x00000002040d7212 */ /* 0x000fe400078e3cff */
[----:B------:R-:W-:Y:S02]  /*12f0*/  SHF.R.U32.HI R3, RZ, 0x1e, R0 ;  /* 0x0000001eff037819 */ /* 0x000fe40000011600 */
[----:B------:R-:W-:-:S02]  /*1300*/  ISETP.GE.AND P0, PT, R11, RZ, PT ;  /* 0x000000ff0b00720c */ /* 0x000fc40003f06270 */
[----:B------:R-:W1:Y:S01]  /*1310*/  I2F.F64.S64 R12, R12 ;  /* 0x0000000c000c7312 */ /* 0x000e620000301c00 */
[----:B------:R-:W-:-:S05]  /*1320*/  LEA.HI R14, R2, R3, RZ, 0x1 ;  /* 0x00000003020e7211 */ /* 0x000fca00078f08ff */
[----:B------:R-:W-:-:S04]  /*1330*/  IMAD.MOV R0, RZ, RZ, -R14 ;  /* 0x000000ffff007224 */ /* 0x000fc800078e0a0e */
[----:B------:R-:W-:Y:S01]  /*1340*/  @!P1 IMAD.MOV.U32 R14, RZ, RZ, R0 ;  /* 0x000000ffff0e9224 */ /* 0x000fe200078e0000 */
[----:B-1----:R-:W-:-:S10]  /*1350*/  DMUL R18, R12, UR4 ;  /* 0x000000040c127c28 */ /* 0x002fd40008000000 */
[----:B------:R-:W1:Y:S02]  /*1360*/  F2F.F32.F64 R18, R18 ;  /* 0x0000001200127310 */ /* 0x000e640000301000 */
[----:B01----:R-:W-:-:S07]  /*1370*/  FSEL R15, -R18, R18, !P0 ;  /* 0x00000012120f7208 */ /* 0x003fce0004000100 */
.L_x_43:
[----:B------:R-:W-:Y:S05]  /*1380*/  BSYNC.RECONVERGENT B0 ;  /* 0x0000000000007941 */ /* 0x000fea0003800200 */
.L_x_42:
[-C--:B------:R-:W-:Y:S01]  /*1390*/  IABS R0, R5.reuse ;  /* 0x0000000500007213 */ /* 0x080fe20000000000 */
[----:B------:R-:W0:Y:S01]  /*13a0*/  LDCU UR4, c[0x0][0x394] ;  /* 0x00007280ff0477ac */ /* 0x000e220008000800 */
[----:B------:R-:W-:Y:S02]  /*13b0*/  IABS R8, R10 ;  /* 0x0000000a00087213 */ /* 0x000fe40000000000 */
[----:B------:R-:W1:Y:S01]  /*13c0*/  I2F.RP R4, R0 ;  /* 0x0000000000047306 */ /* 0x000e620000209400 */
[-C--:B------:R-:W-:Y:S02]  /*13d0*/  IABS R12, R5.reuse ;  /* 0x00000005000c7213 */ /* 0x080fe40000000000 */
[----:B------:R-:W-:-:S04]  /*13e0*/  LOP3.LUT R10, R10, R5, RZ, 0x3c, !PT ;  /* 0x000000050a0a7212 */ /* 0x000fc800078e3cff */
[----:B------:R-:W-:Y:S01]  /*13f0*/  ISETP.GE.AND P0, PT, R10, RZ, PT ;  /* 0x000000ff0a00720c */ /* 0x000fe20003f06270 */
[----:B-1----:R-:W1:Y:S02]  /*1400*/  MUFU.RCP R4, R4 ;  /* 0x0000000400047308 */ /* 0x002e640000001000 */
[----:B-1----:R-:W-:-:S06]  /*1410*/  VIADD R2, R4, 0xffffffe ;  /* 0x0ffffffe04027836 */ /* 0x002fcc0000000000 */
[----:B------:R1:W2:Y:S02]  /*1420*/  F2I.FTZ.U32.TRUNC.NTZ R3, R2 ;  /* 0x0000000200037305 */ /* 0x0002a4000021f000 */
[----:B-1----:R-:W-:Y:S02]  /*1430*/  IMAD.MOV.U32 R2, RZ, RZ, RZ ;  /* 0x000000ffff027224 */ /* 0x002fe400078e00ff */
[----:B--2---:R-:W-:-:S04]  /*1440*/  IMAD.MOV R11, RZ, RZ, -R3 ;  /* 0x000000ffff0b7224 */ /* 0x004fc800078e0a03 */
[----:B------:R-:W-:-:S04]  /*1450*/  IMAD R11, R11, R0, RZ ;  /* 0x000000000b0b7224 */ /* 0x000fc800078e02ff */
[----:B------:R-:W-:Y:S01]  /*1460*/  IMAD.HI.U32 R11, R3, R11, R2 ;  /* 0x0000000b030b7227 */ /* 0x000fe200078e0002 */
[----:B------:R-:W-:-:S05]  /*1470*/  IADD3 R3, PT, PT, RZ, -R12, RZ ;  /* 0x8000000cff037210 */ /* 0x000fca0007ffe0ff */
[----:B------:R-:W-:-:S04]  /*1480*/  IMAD.HI.U32 R11, R11, R8, RZ ;  /* 0x000000080b0b7227 */ /* 0x000fc800078e00ff */
[----:B------:R-:W-:-:S05]  /*1490*/  IMAD R3, R11, R3, R8 ;  /* 0x000000030b037224 */ /* 0x000fca00078e0208 */
        /* <DEDUP_REMOVED lines=8> */
[----:B------:R-:W-:-:S05]  /*1520*/  @!P2 LOP3.LUT R0, RZ, R5, RZ, 0x33, !PT ;  /* 0x00000005ff00a212 */ /* 0x000fca00078e33ff */
[----:B0-----:R-:W-:-:S04]  /*1530*/  IMAD R3, R0, UR4, R9 ;  /* 0x0000000400037c24 */ /* 0x001fc8000f8e0209 */
[----:B------:R-:W-:-:S05]  /*1540*/  IMAD.WIDE R2, R3, 0x2, R6 ;  /* 0x0000000203027825 */ /* 0x000fca00078e0206 */
[----:B------:R-:W2:Y:S01]  /*1550*/  LDG.E.U16 R8, desc[UR6][R2.64] ;  /* 0x0000000602087981 */ /* 0x000ea2000c1e1500 */
[----:B------:R-:W-:-:S05]  /*1560*/  IMAD.WIDE R4, R5, 0x2, R2 ;  /* 0x0000000205047825 */ /* 0x000fca00078e0202 */
[----:B------:R-:W3:Y:S01]  /*1570*/  LDG.E.U16 R10, desc[UR6][R4.64] ;  /* 0x00000006040a7981 */ /* 0x000ee2000c1e1500 */
[----:B------:R-:W-:Y:S01]  /*1580*/  FMUL R6, R15, R15 ;  /* 0x0000000f0f067220 */ /* 0x000fe20000400000 */
[----:B------:R-:W-:Y:S01]  /*1590*/  LOP3.LUT R0, R14, 0x1, RZ, 0xc0, !PT ;  /* 0x000000010e007812 */ /* 0x000fe200078ec0ff */
[----:B------:R-:W-:Y:S02]  /*15a0*/  IMAD.MOV.U32 R7, RZ, RZ, 0x3d2aaabb ;  /* 0x3d2aaabbff077424 */ /* 0x000fe400078e00ff */
[----:B------:R-:W-:Y:S01]  /*15b0*/  FFMA R17, R6, R17, -0.0013887860113754868507 ;  /* 0xbab607ed06117423 */ /* 0x000fe20000000011 */
[----:B------:R-:W-:Y:S01]  /*15c0*/  ISETP.NE.U32.AND P0, PT, R0, 0x1, PT ;  /* 0x000000010000780c */ /* 0x000fe20003f05070 */
[----:B------:R-:W-:-:S03]  /*15d0*/  IMAD.MOV.U32 R9, RZ, RZ, 0x3effffff ;  /* 0x3effffffff097424 */ /* 0x000fc600078e00ff */
[----:B------:R-:W-:Y:S02]  /*15e0*/  FSEL R17, R17, -0.00019574658654164522886, !P0 ;  /* 0xb94d415311117808 */ /* 0x000fe40004000000 */
[----:B------:R-:W-:Y:S02]  /*15f0*/  FSEL R7, R7, 0.0083327032625675201416, !P0 ;  /* 0x3c0885e407077808 */ /* 0x000fe40004000000 */
[----:B------:R-:W-:Y:S02]  /*1600*/  FSEL R9, -R9, -0.16666662693023681641, !P0 ;  /* 0xbe2aaaa809097808 */ /* 0x000fe40004000100 */
[----:B------:R-:W-:Y:S01]  /*1610*/  FSEL R0, R15, 1, P0 ;  /* 0x3f8000000f007808 */ /* 0x000fe20000000000 */
[----:B------:R-:W-:Y:S01]  /*1620*/  FFMA R7, R6, R17, R7 ;  /* 0x0000001106077223 */ /* 0x000fe20000000007 */
[----:B------:R-:W-:-:S03]  /*1630*/  LOP3.LUT P0, RZ, R14, 0x2, RZ, 0xc0, !PT ;  /* 0x000000020eff7812 */ /* 0x000fc6000780c0ff */
[C---:B------:R-:W-:Y:S01]  /*1640*/  FFMA R9, R6.reuse, R7, R9 ;  /* 0x0000000706097223 */ /* 0x040fe20000000009 */
[----:B------:R-:W-:-:S04]  /*1650*/  FFMA R7, R6, R0, RZ ;  /* 0x0000000006077223 */ /* 0x000fc800000000ff */
[----:B------:R-:W-:-:S05]  /*1660*/  FFMA R0, R7, R9, R0 ;  /* 0x0000000907007223 */ /* 0x000fca0000000000 */
[----:B------:R-:W-:Y:S01]  /*1670*/  @P0 FADD R0, RZ, -R0 ;  /* 0x80000000ff000221 */ /* 0x000fe20000000000 */
[----:B--2---:R-:W-:Y:S02]  /*1680*/  HADD2.F32 R8, -RZ, R8.H0_H0 ;  /* 0x20000008ff087230 */ /* 0x004fe40000004100 */
[----:B---3--:R-:W-:-:S03]  /*1690*/  HADD2.F32 R10, -RZ, R10.H0_H0 ;  /* 0x2000000aff0a7230 */ /* 0x008fc60000004100 */
[----:B------:R-:W-:Y:S02]  /*16a0*/  FSETP.NE.AND P1, PT, |R8|, +INF , PT ;  /* 0x7f8000000800780b */ /* 0x000fe40003f25200 */
[----:B------:R-:W-:Y:S02]  /*16b0*/  FSETP.NE.AND P2, PT, |R10|, +INF , PT ;  /* 0x7f8000000a00780b */ /* 0x000fe40003f45200 */
[----:B------:R-:W-:Y:S02]  /*16c0*/  FSEL R7, R8, RZ, P1 ;  /* 0x000000ff08077208 */ /* 0x000fe40000800000 */
[----:B------:R-:W-:-:S03]  /*16d0*/  FSEL R9, R10, RZ, P2 ;  /* 0x000000ff0a097208 */ /* 0x000fc60001000000 */
[C---:B------:R-:W-:Y:S02]  /*16e0*/  FMUL R11, R0.reuse, R7 ;  /* 0x00000007000b7220 */ /* 0x040fe40000400000 */
[-C--:B------:R-:W-:Y:S02]  /*16f0*/  FMUL R0, R0, R9.reuse ;  /* 0x0000000900007220 */ /* 0x080fe40000400000 */
[C---:B------:R-:W-:Y:S02]  /*1700*/  FFMA R11, R16.reuse, R9, R11 ;  /* 0x00000009100b7223 */ /* 0x040fe4000000000b */
[----:B------:R-:W-:-:S03]  /*1710*/  FFMA R0, R16, R7, -R0 ;  /* 0x0000000710007223 */ /* 0x000fc60000000800 */
[----:B------:R-:W-:Y:S02]  /*1720*/  FMNMX R11, R11, -65504, !PT ;  /* 0xc77fe0000b0b7809 */ /* 0x000fe40007800000 */
[----:B------:R-:W-:Y:S02]  /*1730*/  FMNMX R0, R0, -65504, !PT ;  /* 0xc77fe00000007809 */ /* 0x000fe40007800000 */
[----:B------:R-:W-:Y:S02]  /*1740*/  FMNMX R11, R11, 65504, PT ;  /* 0x477fe0000b0b7809 */ /* 0x000fe40003800000 */
[----:B------:R-:W-:-:S04]  /*1750*/  FMNMX R0, R0, 65504, PT ;  /* 0x477fe00000007809 */ /* 0x000fc80003800000 */
[----:B------:R-:W-:-:S04]  /*1760*/  F2FP.F16.F32.PACK_AB R0, R11, R0 ;  /* 0x000000000b00723e */ /* 0x000fc800000000ff */
[----:B------:R-:W-:Y:S01]  /*1770*/  PRMT R6, R0, 0x7632, R6 ;  /* 0x0000763200067816 */ /* 0x000fe20000000006 */
[----:B------:R-:W-:Y:S04]  /*1780*/  STG.E.U16 desc[UR6][R2.64], R0 ;  /* 0x0000000002007986 */ /* 0x000fe8000c101506 */
[----:B------:R-:W-:Y:S01]  /*1790*/  STG.E.U16 desc[UR6][R4.64], R6 ;  /* 0x0000000604007986 */ /* 0x000fe2000c101506 */
[----:B------:R-:W-:Y:S05]  /*17a0*/  EXIT ;  /* 0x000000000000794d */ /* 0x000fea0003800000 */
        .weak           $__internal_2_$__cuda_sm20_rcp_rn_f32_slowpath
        .type           $__internal_2_$__cuda_sm20_rcp_rn_f32_slowpath,@function
        .size           $__internal_2_$__cuda_sm20_rcp_rn_f32_slowpath,($__internal_3_$__cuda_sm3x_div_rn_noftz_f32_slowpath - $__internal_2_$__cuda_sm20_rcp_rn_f32_slowpath)
$__internal_2_$__cuda_sm20_rcp_rn_f32_slowpath:
[----:B------:R-:W-:Y:S01]  /*17b0*/  SHF.L.U32 R2, R0, 0x1, RZ ;  /* 0x0000000100027819 */ /* 0x000fe200000006ff */
[----:B------:R-:W-:Y:S03]  /*17c0*/  BSSY.RECONVERGENT B1, `(.L_x_45) ;  /* 0x0000030000017945 */ /* 0x000fe60003800200 */
[----:B------:R-:W-:-:S04]  /*17d0*/  SHF.R.U32.HI R13, RZ, 0x18, R2 ;  /* 0x00000018ff0d7819 */ /* 0x000fc80000011602 */
[----:B------:R-:W-:-:S13]  /*17e0*/  ISETP.NE.U32.AND P0, PT, R13, RZ, PT ;  /* 0x000000ff0d00720c */ /* 0x000fda0003f05070 */
[----:B------:R-:W-:Y:S05]  /*17f0*/  @P0 BRA `(.L_x_46) ;  /* 0x0000000000280947 */ /* 0x000fea0003800000 */
[----:B------:R-:W-:-:S05]  /*1800*/  IMAD.SHL.U32 R2, R0, 0x2, RZ ;  /* 0x0000000200027824 */ /* 0x000fca00078e00ff */
[----:B------:R-:W-:-:S13]  /*1810*/  ISETP.NE.AND P0, PT, R2, RZ, PT ;  /* 0x000000ff0200720c */ /* 0x000fda0003f05270 */
[----:B------:R-:W-:Y:S01]  /*1820*/  @P0 FFMA R8, R0, 1.84467440737095516160e+19, RZ ;  /* 0x5f80000000080823 */ /* 0x000fe200000000ff */
[----:B------:R-:W-:Y:S08]  /*1830*/  @!P0 MUFU.RCP R3, R0 ;  /* 0x0000000000038308 */ /* 0x000ff00000001000 */
[----:B------:R-:W0:Y:S02]  /*1840*/  @P0 MUFU.RCP R11, R8 ;  /* 0x00000008000b0308 */ /* 0x000e240000001000 */
[----:B0-----:R-:W-:-:S04]  /*1850*/  @P0 FFMA R2, R8, R11, -1 ;  /* 0xbf80000008020423 */ /* 0x001fc8000000000b */
[----:B------:R-:W-:-:S04]  /*1860*/  @P0 FADD.FTZ R2, -R2, -RZ ;  /* 0x800000ff02020221 */ /* 0x000fc80000010100 */
[----:B------:R-:W-:-:S04]  /*1870*/  @P0 FFMA R2, R11, R2, R11 ;  /* 0x000000020b020223 */ /* 0x000fc8000000000b */
[----:B------:R-:W-:Y:S01]  /*1880*/  @P0 FFMA R3, R2, 1.84467440737095516160e+19, RZ ;  /* 0x5f80000002030823 */ /* 0x000fe200000000ff */
[----:B------:R-:W-:Y:S06]  /*1890*/  BRA `(.L_x_47) ;  /* 0x0000000000887947 */ /* 0x000fec0003800000 */
.L_x_46:
[----:B------:R-:W-:-:S05]  /*18a0*/  VIADD R15, R13, 0xffffff03 ;  /* 0xffffff030d0f7836 */ /* 0x000fca0000000000 */
[----:B------:R-:W-:-:S13]  /*18b0*/  ISETP.GT.U32.AND P0, PT, R15, 0x1, PT ;  /* 0x000000010f00780c */ /* 0x000fda0003f04070 */
[----:B------:R-:W-:Y:S05]  /*18c0*/  @P0 BRA `(.L_x_48) ;  /* 0x0000000000780947 */ /* 0x000fea0003800000 */
[----:B------:R-:W-:Y:S01]  /*18d0*/  LOP3.LUT R2, R0, 0x7fffff, RZ, 0xc0, !PT ;  /* 0x007fffff00027812 */ /* 0x000fe200078ec0ff */
[----:B------:R-:W-:-:S03]  /*18e0*/  IMAD.MOV.U32 R12, RZ, RZ, 0x3 ;  /* 0x00000003ff0c7424 */ /* 0x000fc600078e00ff */
[----:B------:R-:W-:Y:S02]  /*18f0*/  LOP3.LUT R2, R2, 0x3f800000, RZ, 0xfc, !PT ;  /* 0x3f80000002027812 */ /* 0x000fe400078efcff */
[----:B------:R-:W-:Y:S02]  /*1900*/  SHF.L.U32 R12, R12, R15, RZ ;  /* 0x0000000f0c0c7219 */ /* 0x000fe400000006ff */
[----:B------:R-:W0:Y:S02]  /*1910*/  MUFU.RCP R3, R2 ;  /* 0x0000000200037308 */ /* 0x000e240000001000 */
[----:B0-----:R-:W-:-:S04]  /*1920*/  FFMA R8, R2, R3, -1 ;  /* 0xbf80000002087423 */ /* 0x001fc80000000003 */
[----:B------:R-:W-:-:S04]  /*1930*/  FADD.FTZ R8, -R8, -RZ ;  /* 0x800000ff08087221 */ /* 0x000fc80000010100 */
[CCC-:B------:R-:W-:Y:S01]  /*1940*/  FFMA.RM R11, R3.reuse, R8.reuse, R3.reuse ;  /* 0x00000008030b7223 */ /* 0x1c0fe20000004003 */
[----:B------:R-:W-:-:S04]  /*1950*/  FFMA.RP R8, R3, R8, R3 ;  /* 0x0000000803087223 */ /* 0x000fc80000008003 */
[C---:B------:R-:W-:Y:S02]  /*1960*/  LOP3.LUT R3, R11.reuse, 0x7fffff, RZ, 0xc0, !PT ;  /* 0x007fffff0b037812 */ /* 0x040fe400078ec0ff */
[----:B------:R-:W-:Y:S02]  /*1970*/  FSETP.NEU.FTZ.AND P0, PT, R11, R8, PT ;  /* 0x000000080b00720b */ /* 0x000fe40003f1d000 */
[----:B------:R-:W-:Y:S02]  /*1980*/  LOP3.LUT R3, R3, 0x800000, RZ, 0xfc, !PT ;  /* 0x0080000003037812 */ /* 0x000fe400078efcff */
[----:B------:R-:W-:Y:S02]  /*1990*/  SEL R8, RZ, 0xffffffff, !P0 ;  /* 0xffffffffff087807 */ /* 0x000fe40004000000 */
[----:B------:R-:W-:-:S03]  /*19a0*/  LOP3.LUT R12, R12, R3, RZ, 0xc0, !PT ;  /* 0x000000030c0c7212 */ /* 0x000fc600078ec0ff */
[----:B------:R-:W-:Y:S01]  /*19b0*/  IMAD.MOV R8, RZ, RZ, -R8 ;  /* 0x000000ffff087224 */ /* 0x000fe200078e0a08 */
[----:B------:R-:W-:-:S04]  /*19c0*/  SHF.R.U32.HI R12, RZ, R15, R12 ;  /* 0x0000000fff0c7219 */ /* 0x000fc8000001160c */
[----:B------:R-:W-:Y:S02]  /*19d0*/  LOP3.LUT P1, RZ, R8, R15, R3, 0xf8, !PT ;  /* 0x0000000f08ff7212 */ /* 0x000fe4000782f803 */
[C---:B------:R-:W-:Y:S02]  /*19e0*/  LOP3.LUT P0, RZ, R12.reuse, 0x1, RZ, 0xc0, !PT ;  /* 0x000000010cff7812 */ /* 0x040fe4000780c0ff */
[----:B------:R-:W-:-:S04]  /*19f0*/  LOP3.LUT P2, RZ, R12, 0x2, RZ, 0xc0, !PT ;  /* 0x000000020cff7812 */ /* 0x000fc8000784c0ff */
[----:B------:R-:W-:Y:S02]  /*1a00*/  PLOP3.LUT P0, PT, P0, P1, P2, 0xe0, 0x0 ;  /* 0x000000000000781c */ /* 0x000fe40000703c20 */
[----:B------:R-:W-:Y:S02]  /*1a10*/  LOP3.LUT P1, RZ, R0, 0x7fffff, RZ, 0xc0, !PT ;  /* 0x007fffff00ff7812 */ /* 0x000fe4000782c0ff */
[----:B------:R-:W-:-:S05]  /*1a20*/  SEL R2, RZ, 0x1, !P0 ;  /* 0x00000001ff027807 */ /* 0x000fca0004000000 */
[----:B------:R-:W-:-:S05]  /*1a30*/  IMAD.MOV R2, RZ, RZ, -R2 ;  /* 0x000000ffff027224 */ /* 0x000fca00078e0a02 */
[----:B------:R-:W-:Y:S01]  /*1a40*/  ISETP.GE.AND P0, PT, R2, RZ, PT ;  /* 0x000000ff0200720c */ /* 0x000fe20003f06270 */
[----:B------:R-:W-:-:S05]  /*1a50*/  VIADD R2, R13, 0xffffff04 ;  /* 0xffffff040d027836 */ /* 0x000fca0000000000 */
[----:B------:R-:W-:-:S07]  /*1a60*/  SHF.R.U32.HI R3, RZ, R2, R3 ;  /* 0x00000002ff037219 */ /* 0x000fce0000011603 */
[----:B------:R-:W-:-:S05]  /*1a70*/  @!P0 VIADD R3, R3, 0x1 ;  /* 0x0000000103038836 */ /* 0x000fca0000000000 */
[----:B------:R-:W-:-:S04]  /*1a80*/  @!P1 SHF.L.U32 R3, R3, 0x1, RZ ;  /* 0x0000000103039819 */ /* 0x000fc800000006ff */
[----:B------:R-:W-:Y:S01]  /*1a90*/  LOP3.LUT R3, R3, 0x80000000, R0, 0xf8, !PT ;  /* 0x8000000003037812 */ /* 0x000fe200078ef800 */
[----:B------:R-:W-:Y:S06]  /*1aa0*/  BRA `(.L_x_47) ;  /* 0x0000000000047947 */ /* 0x000fec0003800000 */
.L_x_48:
[----:B------:R0:W1:Y:S02]  /*1ab0*/  MUFU.RCP R3, R0 ;  /* 0x0000000000037308 */ /* 0x0000640000001000 */
.L_x_47:
[----:B------:R-:W-:Y:S05]  /*1ac0*/  BSYNC.RECONVERGENT B1 ;  /* 0x0000000000017941 */ /* 0x000fea0003800200 */
.L_x_45:
[----:B-1----:R-:W-:Y:S02]  /*1ad0*/  IMAD.MOV.U32 R11, RZ, RZ, R3 ;  /* 0x000000ffff0b7224 */ /* 0x002fe400078e0003 */
[----:B------:R-:W-:Y:S02]  /*1ae0*/  IMAD.MOV.U32 R2, RZ, RZ, R4 ;  /* 0x000000ffff027224 */ /* 0x000fe400078e0004 */
[----:B------:R-:W-:-:S04]  /*1af0*/  IMAD.MOV.U32 R3, RZ, RZ, 0x0 ;  /* 0x00000000ff037424 */ /* 0x000fc800078e00ff */
[----:B0-----:R-:W-:Y:S05]  /*1b00*/  RET.REL.NODEC R2 `(_Z11rope_kernelP6__halfS0_iiiif) ;  /* 0xffffffe4023c7950 */ /* 0x001fea0003c3ffff */
        .weak           $__internal_3_$__cuda_sm3x_div_rn_noftz_f32_slowpath
        .type           $__internal_3_$__cuda_sm3x_div_rn_noftz_f32_slowpath,@function
        .size           $__internal_3_$__cuda_sm3x_div_rn_noftz_f32_slowpath,(.L_x_160 - $__internal_3_$__cuda_sm3x_div_rn_noftz_f32_slowpath)
$__internal_3_$__cuda_sm3x_div_rn_noftz_f32_slowpath:
[----:B------:R-:W-:Y:S01]  /*1b10*/  SHF.R.U32.HI R11, RZ, 0x17, R13 ;  /* 0x00000017ff0b7819 */ /* 0x000fe2000001160d */
[----:B------:R-:W-:Y:S01]  /*1b20*/  BSSY.RECONVERGENT B1, `(.L_x_49) ;  /* 0x0000064000017945 */ /* 0x000fe20003800200 */
[--C-:B------:R-:W-:Y:S01]  /*1b30*/  SHF.R.U32.HI R3, RZ, 0x17, R0.reuse ;  /* 0x00000017ff037819 */ /* 0x100fe20000011600 */
[----:B------:R-:W-:Y:S01]  /*1b40*/  IMAD.MOV.U32 R12, RZ, RZ, R0 ;  /* 0x000000ffff0c7224 */ /* 0x000fe200078e0000 */
[----:B------:R-:W-:Y:S02]  /*1b50*/  LOP3.LUT R11, R11, 0xff, RZ, 0xc0, !PT ;  /* 0x000000ff0b0b7812 */ /* 0x000fe400078ec0ff */
        /* <DEDUP_REMOVED lines=8> */
[----:B------:R-:W-:Y:S02]  /*1be0*/  FSETP.GTU.FTZ.AND P1, PT, |R13|, +INF , PT ;  /* 0x7f8000000d00780b */ /* 0x000fe40003f3c200 */
[----:B------:R-:W-:Y:S02]  /*1bf0*/  MOV R3, R13 ;  /* 0x0000000d00037202 */ /* 0x000fe40000000f00 */
        /* <DEDUP_REMOVED lines=21> */
.L_x_50:
[----:B------:R-:W-:Y:S01]  /*1d50*/  LEA R0, R11, 0xc0800000, 0x17 ;  /* 0xc08000000b007811 */ /* 0x000fe200078eb8ff */
[----:B------:R-:W-:Y:S01]  /*1d60*/  VIADD R3, R16, 0xffffff81 ;  /* 0xffffff8110037836 */ /* 0x000fe20000000000 */
[----:B------:R-:W-:Y:S03]  /*1d70*/  BSSY.RECONVERGENT B2, `(.L_x_55) ;  /* 0x0000035000027945 */ /* 0x000fe60003800200 */
[----:B------:R-:W-:Y:S01]  /*1d80*/  IMAD.IADD R13, R13, 0x1, -R0 ;  /* 0x000000010d0d7824 */ /* 0x000fe200078e0a00 */
[C---:B------:R-:W-:Y:S01]  /*1d90*/  IADD3 R11, PT, PT, R3.reuse, 0x7f, -R11 ;  /* 0x0000007f030b7810 */ /* 0x040fe20007ffe80b */
[----:B------:R-:W-:Y:S02]  /*1da0*/  IMAD R0, R3, -0x800000, R12 ;  /* 0xff80000003007824 */ /* 0x000fe400078e020c */
[----:B------:R-:W0:Y:S01]  /*1db0*/  MUFU.RCP R14, R13 ;  /* 0x0000000d000e7308 */ /* 0x000e220000001000 */
[----:B------:R-:W-:Y:S01]  /*1dc0*/  FADD.FTZ R15, -R13, -RZ ;  /* 0x800000ff0d0f7221 */ /* 0x000fe20000010100 */
[----:B------:R-:W-:-:S03]  /*1dd0*/  IMAD.IADD R11, R11, 0x1, R8 ;  /* 0x000000010b0b7824 */ /* 0x000fc600078e0208 */
[----:B0-----:R-:W-:-:S04]  /*1de0*/  FFMA R17, R14, R15, 1 ;  /* 0x3f8000000e117423 */ /* 0x001fc8000000000f */
[----:B------:R-:W-:-:S04]  /*1df0*/  FFMA R19, R14, R17, R14 ;  /* 0x000000110e137223 */ /* 0x000fc8000000000e */
[----:B------:R-:W-:-:S04]  /*1e00*/  FFMA R12, R0, R19, RZ ;  /* 0x00000013000c7223 */ /* 0x000fc800000000ff */
[----:B------:R-:W-:-:S04]  /*1e10*/  FFMA R17, R15, R12, R0 ;  /* 0x0000000c0f117223 */ /* 0x000fc80000000000 */
[----:B------:R-:W-:-:S04]  /*1e20*/  FFMA R12, R19, R17, R12 ;  /* 0x00000011130c7223 */ /* 0x000fc8000000000c */
[----:B------:R-:W-:-:S04]  /*1e30*/  FFMA R15, R15, R12, R0 ;  /* 0x0000000c0f0f7223 */ /* 0x000fc80000000000 */
[----:B------:R-:W-:-:S05]  /*1e40*/  FFMA R0, R19, R15, R12 ;  /* 0x0000000f13007223 */ /* 0x000fca000000000c */
[----:B------:R-:W-:-:S04]  /*1e50*/  SHF.R.U32.HI R3, RZ, 0x17, R0 ;  /* 0x00000017ff037819 */ /* 0x000fc80000011600 */
[----:B------:R-:W-:-:S05]  /*1e60*/  LOP3.LUT R3, R3, 0xff, RZ, 0xc0, !PT ;  /* 0x000000ff03037812 */ /* 0x000fca00078ec0ff */
[----:B------:R-:W-:-:S05]  /*1e70*/  IMAD.IADD R13, R3, 0x1, R11 ;  /* 0x00000001030d7824 */ /* 0x000fca00078e020b */
[----:B------:R-:W-:-:S04]  /*1e80*/  IADD3 R3, PT, PT, R13, -0x1, RZ ;  /* 0xffffffff0d037810 */ /* 0x000fc80007ffe0ff */
        /* <DEDUP_REMOVED lines=31> */
.L_x_57:
[----:B------:R-:W-:-:S04]  /*2080*/  LOP3.LUT R0, R0, 0x80000000, RZ, 0xc0, !PT ;  /* 0x8000000000007812 */ /* 0x000fc800078ec0ff */
[----:B------:R-:W-:Y:S01]  /*2090*/  LOP3.LUT R0, R0, 0x7f800000, RZ, 0xfc, !PT ;  /* 0x7f80000000007812 */ /* 0x000fe200078efcff */
[----:B------:R-:W-:Y:S06]  /*20a0*/  BRA `(.L_x_58) ;  /* 0x0000000000047947 */ /* 0x000fec0003800000 */
.L_x_56:
[----:B------:R-:W-:-:S07]  /*20b0*/  IMAD R0, R11, 0x800000, R0 ;  /* 0x008000000b007824 */ /* 0x000fce00078e0200 */
.L_x_58:
[----:B------:R-:W-:Y:S05]  /*20c0*/  BSYNC.RECONVERGENT B2 ;  /* 0x0000000000027941 */ /* 0x000fea0003800200 */
.L_x_55:
[----:B------:R-:W-:Y:S05]  /*20d0*/  BRA `(.L_x_59) ;  /* 0x0000000000207947 */ /* 0x000fea0003800000 */
.L_x_54:
[----:B------:R-:W-:-:S04]  /*20e0*/  LOP3.LUT R0, R13, 0x80000000, R12, 0x48, !PT ;  /* 0x800000000d007812 */ /* 0x000fc800078e480c */
[----:B------:R-:W-:Y:S01]  /*20f0*/  LOP3.LUT R0, R0, 0x7f800000, RZ, 0xfc, !PT ;  /* 0x7f80000000007812 */ /* 0x000fe200078efcff */
[----:B------:R-:W-:Y:S06]  /*2100*/  BRA `(.L_x_59) ;  /* 0x0000000000147947 */ /* 0x000fec0003800000 */
.L_x_53:
[----:B------:R-:W-:Y:S01]  /*2110*/  LOP3.LUT R0, R13, 0x80000000, R12, 0x48, !PT ;  /* 0x800000000d007812 */ /* 0x000fe200078e480c */
[----:B------:R-:W-:Y:S06]  /*2120*/  BRA `(.L_x_59) ;  /* 0x00000000000c7947 */ /* 0x000fec0003800000 */
.L_x_52:
[----:B------:R-:W0:Y:S01]  /*2130*/  MUFU.RSQ R0, -QNAN ;  /* 0xffc0000000007908 */ /* 0x000e220000001400 */
[----:B------:R-:W-:Y:S05]  /*2140*/  BRA `(.L_x_59) ;  /* 0x0000000000047947 */ /* 0x000fea0003800000 */
.L_x_51:
[----:B------:R-:W-:-:S07]  /*2150*/  FADD.FTZ R0, R0, R3 ;  /* 0x0000000300007221 */ /* 0x000fce0000010000 */
.L_x_59:
[----:B------:R-:W-:Y:S05]  /*2160*/  BSYNC.RECONVERGENT B1 ;  /* 0x0000000000017941 */ /* 0x000fea0003800200 */
.L_x_49:
[----:B------:R-:W-:Y:S02]  /*2170*/  IMAD.MOV.U32 R12, RZ, RZ, R4 ;  /* 0x000000ffff0c7224 */ /* 0x000fe400078e0004 */
[----:B------:R-:W-:-:S04]  /*2180*/  IMAD.MOV.U32 R13, RZ, RZ, 0x0 ;  /* 0x00000000ff0d7424 */ /* 0x000fc800078e00ff */
[----:B0-----:R-:W-:Y:S05]  /*2190*/  RET.REL.NODEC R12 `(_Z11rope_kernelP6__halfS0_iiiif) ;  /* 0xffffffdc0c987950 */ /* 0x001fea0003c3ffff */
.L_x_60:
        /* <DEDUP_REMOVED lines=14> */
.L_x_160:


//--------------------- .text._Z14softmax_kernelP6__halfii --------------------------
	.section	.text._Z14softmax_kernelP6__halfii,"ax",@progbits
	.align	128
        .global         _Z14softmax_kernelP6__halfii
        .type           _Z14softmax_kernelP6__halfii,@function
        .size           _Z14softmax_kernelP6__halfii,(.L_x_161 - _Z14softmax_kernelP6__halfii)
        .other          _Z14softmax_kernelP6__halfii,@"STO_CUDA_ENTRY STV_DEFAULT"
_Z14softmax_kernelP6__halfii:
.text._Z14softmax_kernelP6__halfii:
[----:B------:R-:W-:Y:S08]  /*0000*/  LDC R1, c[0x0][0x37c] ;  /* 0x0000df00ff017b82 */ /* 0x000ff00000000800 */
[----:B------:R-:W0:Y:S08]  /*0010*/  S2UR UR4, SR_CTAID.X ;  /* 0x00000000000479c3 */ /* 0x000e300000002500 */
[----:B------:R-:W0:Y:S02]  /*0020*/  LDC R0, c[0x0][0x388] ;  /* 0x0000e200ff007b82 */ /* 0x000e240000000800 */
[----:B0-----:R-:W-:-:S13]  /*0030*/  ISETP.LE.AND P0, PT, R0, UR4, PT ;  /* 0x0000000400007c0c */ /* 0x001fda000bf03270 */
[----:B------:R-:W-:Y:S05]  /*0040*/  @P0 EXIT ;  /* 0x000000000000094d */ /* 0x000fea0003800000 */
[----:B------:R-:W0:Y:S01]  /*0050*/  S2R R7, SR_TID.X ;  /* 0x0000000000077919 */ /* 0x000e220000002100 */
[----:B------:R-:W1:Y:S01]  /*0060*/  LDC R0, c[0x0][0x38c] ;  /* 0x0000e300ff007b82 */ /* 0x000e620000000800 */
[----:B------:R-:W2:Y:S01]  /*0070*/  LDCU.64 UR6, c[0x0][0x380] ;  /* 0x00007000ff0677ac */ /* 0x000ea20008000a00 */
[----:B------:R-:W-:Y:S01]  /*0080*/  BSSY.RECONVERGENT B0, `(.L_x_61) ;  /* 0x0000058000007945 */ /* 0x000fe20003800200 */
[----:B------:R-:W-:Y:S01]  /*0090*/  IMAD.MOV.U32 R9, RZ, RZ, -0x800000 ;  /* 0xff800000ff097424 */ /* 0x000fe200078e00ff */
[----:B------:R-:W3:Y:S04]  /*00a0*/  LDCU.64 UR8, c[0x0][0x358] ;  /* 0x00006b00ff0877ac */ /* 0x000ee80008000a00 */
[----:B------:R-:W4:Y:S01]  /*00b0*/  LDC R6, c[0x0][0x360] ;  /* 0x0000d800ff067b82 */ /* 0x000f220000000800 */
[----:B-1----:R-:W-:-:S04]  /*00c0*/  IMAD R4, R0, UR4, RZ ;  /* 0x0000000400047c24 */ /* 0x002fc8000f8e02ff */
[----:B------:R-:W-:Y:S01]  /*00d0*/  IMAD.WIDE R4, R4, 0x2, RZ ;  /* 0x0000000204047825 */ /* 0x000fe200078e02ff */
[----:B0-----:R-:W-:Y:S02]  /*00e0*/  ISETP.GE.AND P0, PT, R7, R0, PT ;  /* 0x000000000700720c */ /* 0x001fe40003f06270 */
[----:B--2---:R-:W-:-:S04]  /*00f0*/  IADD3 R2, P1, PT, R4, UR6, RZ ;  /* 0x0000000604027c10 */ /* 0x004fc8000ff3e0ff */
[----:B------:R-:W-:-:S07]  /*0100*/  IADD3.X R3, PT, PT, R5, UR7, RZ, P1, !PT ;  /* 0x0000000705037c10 */ /* 0x000fce0008ffe4ff */
[----:B---34-:R-:W-:Y:S05]  /*0110*/  @P0 BRA `(.L_x_62) ;  /* 0x0000000400380947 */ /* 0x018fea0003800000 */
[----:B------:R-:W0:Y:S01]  /*0120*/  I2F.U32.RP R13, R6 ;  /* 0x00000006000d7306 */ /* 0x000e220000209000 */
[----:B------:R-:W-:Y:S01]  /*0130*/  IMAD.IADD R11, R7, 0x1, R6 ;  /* 0x00000001070b7824 */ /* 0x000fe200078e0206 */
[----:B------:R-:W-:Y:S01]  /*0140*/  ISETP.NE.U32.AND P2, PT, R6, RZ, PT ;  /* 0x000000ff0600720c */ /* 0x000fe20003f45070 */
[----:B------:R-:W-:Y:S03]  /*0150*/  BSSY.RECONVERGENT B1, `(.L_x_63) ;  /* 0x000002f000017945 */ /* 0x000fe60003800200 */
[CC--:B------:R-:W-:Y:S02]  /*0160*/  ISETP.GE.U32.AND P0, PT, R11.reuse, R0.reuse, PT ;  /* 0x000000000b00720c */ /* 0x0c0fe40003f06070 */
[----:B------:R-:W-:Y:S02]  /*0170*/  VIMNMX.U32 R10, PT, PT, R11, R0, !PT ;  /* 0x000000000b0a7248 */ /* 0x000fe40007fe0000 */
[----:B------:R-:W-:-:S04]  /*0180*/  SEL R12, RZ, 0x1, P0 ;  /* 0x00000001ff0c7807 */ /* 0x000fc80000000000 */
[----:B------:R-:W-:Y:S01]  /*0190*/  IADD3 R11, PT, PT, R10, -R11, -R12 ;  /* 0x8000000b0a0b7210 */ /* 0x000fe20007ffe80c */
[----:B0-----:R-:W0:Y:S02]  /*01a0*/  MUFU.RCP R13, R13 ;  /* 0x0000000d000d7308 */ /* 0x001e240000001000 */
[----:B0-----:R-:W-:-:S06]  /*01b0*/  VIADD R8, R13, 0xffffffe ;  /* 0x0ffffffe0d087836 */ /* 0x001fcc0000000000 */
[----:B------:R0:W1:Y:S02]  /*01c0*/  F2I.FTZ.U32.TRUNC.NTZ R9, R8 ;  /* 0x0000000800097305 */ /* 0x000064000021f000 */
[----:B0-----:R-:W-:Y:S01]  /*01d0*/  IMAD.MOV.U32 R8, RZ, RZ, RZ ;  /* 0x000000ffff087224 */ /* 0x001fe200078e00ff */
[----:B-1----:R-:W-:-:S05]  /*01e0*/  IADD3 R15, PT, PT, RZ, -R9, RZ ;  /* 0x80000009ff0f7210 */ /* 0x002fca0007ffe0ff */
[----:B------:R-:W-:-:S04]  /*01f0*/  IMAD R15, R15, R6, RZ ;  /* 0x000000060f0f7224 */ /* 0x000fc800078e02ff */
[----:B------:R-:W-:Y:S01]  /*0200*/  IMAD.HI.U32 R14, R9, R15, R8 ;  /* 0x0000000f090e7227 */ /* 0x000fe200078e0008 */
[----:B------:R-:W-:-:S05]  /*0210*/  MOV R15, R7 ;  /* 0x00000007000f7202 */ /* 0x000fca0000000f00 */
[----:B------:R-:W-:-:S05]  /*0220*/  IMAD.HI.U32 R9, R14, R11, RZ ;  /* 0x0000000b0e097227 */ /* 0x000fca00078e00ff */
[----:B------:R-:W-:-:S05]  /*0230*/  IADD3 R8, PT, PT, -R9, RZ, RZ ;  /* 0x000000ff09087210 */ /* 0x000fca0007ffe1ff */
[----:B------:R-:W-:-:S05]  /*0240*/  IMAD R11, R6, R8, R11 ;  /* 0x00000008060b7224 */ /* 0x000fca00078e020b */
[----:B------:R-:W-:-:S13]  /*0250*/  ISETP.GE.U32.AND P0, PT, R11, R6, PT ;  /* 0x000000060b00720c */ /* 0x000fda0003f06070 */
[----:B------:R-:W-:Y:S02]  /*0260*/  @P0 IMAD.IADD R11, R11, 0x1, -R6 ;  /* 0x000000010b0b0824 */ /* 0x000fe400078e0a06 */
[----:B------:R-:W-:-:S03]  /*0270*/  @P0 VIADD R9, R9, 0x1 ;  /* 0x0000000109090836 */ /* 0x000fc60000000000 */
[----:B------:R-:W-:-:S13]  /*0280*/  ISETP.GE.U32.AND P1, PT, R11, R6, PT ;  /* 0x000000060b00720c */ /* 0x000fda0003f26070 */
[----:B------:R-:W-:Y:S02]  /*0290*/  @P1 IADD3 R9, PT, PT, R9, 0x1, RZ ;  /* 0x0000000109091810 */ /* 0x000fe40007ffe0ff */
[----:B------:R-:W-:-:S05]  /*02a0*/  @!P2 LOP3.LUT R9, RZ, R6, RZ, 0x33, !PT ;  /* 0x00000006ff09a212 */ /* 0x000fca00078e33ff */
[----:B------:R-:W-:-:S05]  /*02b0*/  IMAD.IADD R8, R12, 0x1, R9 ;  /* 0x000000010c087824 */ /* 0x000fca00078e0209 */
[C---:B------:R-:W-:Y:S02]  /*02c0*/  LOP3.LUT R9, R8.reuse, 0x3, RZ, 0xc0, !PT ;  /* 0x0000000308097812 */ /* 0x040fe400078ec0ff */
[----:B------:R-:W-:Y:S02]  /*02d0*/  ISETP.GE.U32.AND P0, PT, R8, 0x3, PT ;  /* 0x000000030800780c */ /* 0x000fe40003f06070 */
[----:B------:R-:W-:Y:S01]  /*02e0*/  ISETP.NE.AND P1, PT, R9, 0x3, PT ;  /* 0x000000030900780c */ /* 0x000fe20003f25270 */
[----:B------:R-:W-:-:S12]  /*02f0*/  IMAD.MOV.U32 R9, RZ, RZ, -0x800000 ;  /* 0xff800000ff097424 */ /* 0x000fd800078e00ff */
[----:B------:R-:W-:Y:S05]  /*0300*/  @!P1 BRA `(.L_x_64) ;  /* 0x00000000004c9947 */ /* 0x000fea0003800000 */
[----:B------:R-:W-:Y:S01]  /*0310*/  VIADD R8, R8, 0x1 ;  /* 0x0000000108087836 */ /* 0x000fe20000000000 */
[----:B------:R-:W-:Y:S01]  /*0320*/  MOV R15, R7 ;  /* 0x00000007000f7202 */ /* 0x000fe20000000f00 */
[----:B------:R-:W-:-:S03]  /*0330*/  IMAD.WIDE.U32 R10, R7, 0x2, R4 ;  /* 0x00000002070a7825 */ /* 0x000fc600078e0004 */
[----:B------:R-:W-:Y:S01]  /*0340*/  LOP3.LUT R8, R8, 0x3, RZ, 0xc0, !PT ;  /* 0x0000000308087812 */ /* 0x000fe200078ec0ff */
[----:B------:R-:W-:Y:S01]  /*0350*/  IMAD.MOV.U32 R9, RZ, RZ, -0x800000 ;  /* 0xff800000ff097424 */ /* 0x000fe200078e00ff */
[----:B------:R-:W-:-:S03]  /*0360*/  IADD3 R10, P1, PT, R10, UR6, RZ ;  /* 0x000000060a0a7c10 */ /* 0x000fc6000ff3e0ff */
[----:B------:R-:W-:Y:S01]  /*0370*/  IMAD.MOV R8, RZ, RZ, -R8 ;  /* 0x000000ffff087224 */ /* 0x000fe200078e0a08 */
[----:B------:R-:W-:-:S09]  /*0380*/  IADD3.X R11, PT, PT, R11, UR7, RZ, P1, !PT ;  /* 0x000000070b0b7c10 */ /* 0x000fd20008ffe4ff */
.L_x_65:
[----:B------:R-:W-:Y:S01]  /*0390*/  IMAD.MOV.U32 R12, RZ, RZ, R10 ;  /* 0x000000ffff0c7224 */ /* 0x000fe200078e000a */
[----:B------:R-:W-:-:S05]  /*03a0*/  MOV R13, R11 ;  /* 0x0000000b000d7202 */ /* 0x000fca0000000f00 */
[----:B------:R-:W2:Y:S01]  /*03b0*/  LDG.E.U16 R10, desc[UR8][R12.64] ;  /* 0x000000080c0a7981 */ /* 0x000ea2000c1e1500 */
[----:B------:R-:W-:Y:S02]  /*03c0*/  VIADD R8, R8, 0x1 ;  /* 0x0000000108087836 */ /* 0x000fe40000000000 */
[----:B------:R-:W-:-:S03]  /*03d0*/  IMAD.IADD R15, R6, 0x1, R15 ;  /* 0x00000001060f7824 */ /* 0x000fc600078e020f */
[----:B------:R-:W-:Y:S01]  /*03e0*/  ISETP.NE.AND P2, PT, R8, RZ, PT ;  /* 0x000000ff0800720c */ /* 0x000fe20003f45270 */
[----:B--2---:R-:W-:Y:S02]  /*03f0*/  HADD2.F32 R14, -RZ, R10.H0_H0 ;  /* 0x2000000aff0e7230 */ /* 0x004fe40000004100 */
[----:B------:R-:W-:-:S03]  /*0400*/  IMAD.WIDE.U32 R10, R6, 0x2, R12 ;  /* 0x00000002060a7825 */ /* 0x000fc600078e000c */
[----:B------:R-:W-:-:S13]  /*0410*/  FSETP.NE.AND P1, PT, |R14|, +INF , PT ;  /* 0x7f8000000e00780b */ /* 0x000fda0003f25200 */
[----:B------:R-:W-:Y:S01]  /*0420*/  @P1 FMNMX R9, R14, R9, !PT ;  /* 0x000000090e091209 */ /* 0x000fe20007800000 */
[----:B------:R-:W-:Y:S06]  /*0430*/  @P2 BRA `(.L_x_65) ;  /* 0xfffffffc00d42947 */ /* 0x000fec000383ffff */
.L_x_64:
[----:B------:R-:W-:Y:S05]  /*0440*/  BSYNC.RECONVERGENT B1 ;  /* 0x0000000000017941 */ /* 0x000fea0003800200 */
.L_x_63:
[----:B------:R-:W-:Y:S05]  /*0450*/  @!P0 BRA `(.L_x_62) ;  /* 0x0000000000688947 */ /* 0x000fea0003800000 */
.L_x_66:
[----:B------:R-:W-:Y:S01]  /*0460*/  IMAD.WIDE.U32 R10, R15, 0x2, R2 ;  /* 0x000000020f0a7825 */ /* 0x000fe200078e0002 */
[----:B------:R-:W-:-:S05]  /*0470*/  IADD3 R13, PT, PT, R6, R15, RZ ;  /* 0x0000000f060d7210 */ /* 0x000fca0007ffe0ff */
[----:B------:R-:W2:Y:S01]  /*0480*/  LDG.E.U16 R10, desc[UR8][R10.64] ;  /* 0x000000080a0a7981 */ /* 0x000ea2000c1e1500 */
[C---:B------:R-:W-:Y:S02]  /*0490*/  IMAD.IADD R15, R13.reuse, 0x1, R6 ;  /* 0x000000010d0f7824 */ /* 0x040fe400078e0206 */
[----:B------:R-:W-:-:S04]  /*04a0*/  IMAD.WIDE.U32 R12, R13, 0x2, R2 ;  /* 0x000000020d0c7825 */ /* 0x000fc800078e0002 */
[C---:B------:R-:W-:Y:S02]  /*04b0*/  IMAD.IADD R21, R15.reuse, 0x1, R6 ;  /* 0x000000010f157824 */ /* 0x040fe400078e0206 */
[--C-:B------:R-:W-:Y:S01]  /*04c0*/  IMAD.WIDE.U32 R14, R15, 0x2, R2.reuse ;  /* 0x000000020f0e7825 */ /* 0x100fe200078e0002 */
[----:B------:R-:W3:Y:S03]  /*04d0*/  LDG.E.U16 R12, desc[UR8][R12.64] ;  /* 0x000000080c0c7981 */ /* 0x000ee6000c1e1500 */
[C---:B------:R-:W-:Y:S02]  /*04e0*/  IMAD.WIDE.U32 R16, R21.reuse, 0x2, R2 ;  /* 0x0000000215107825 */ /* 0x040fe400078e0002 */
[----:B------:R0:W4:Y:S04]  /*04f0*/  LDG.E.U16 R14, desc[UR8][R14.64] ;  /* 0x000000080e0e7981 */ /* 0x000128000c1e1500 */
[----:B------:R-:W5:Y:S01]  /*0500*/  LDG.E.U16 R16, desc[UR8][R16.64] ;  /* 0x0000000810107981 */ /* 0x000f62000c1e1500 */
[----:B0-----:R-:W-:Y:S01]  /*0510*/  IADD3 R15, PT, PT, R21, R6, RZ ;  /* 0x00000006150f7210 */ /* 0x001fe20007ffe0ff */
[----:B--2---:R-:W-:-:S05]  /*0520*/  HADD2.F32 R8, -RZ, R10.H0_H0 ;  /* 0x2000000aff087230 */ /* 0x004fca0000004100 */
[----:B------:R-:W-:Y:S01]  /*0530*/  FSETP.NE.AND P1, PT, |R8|, +INF , PT ;  /* 0x7f8000000800780b */ /* 0x000fe20003f25200 */
[----:B---3--:R-:W-:Y:S02]  /*0540*/  HADD2.F32 R18, -RZ, R12.H0_H0 ;  /* 0x2000000cff127230 */ /* 0x008fe40000004100 */
[----:B----4-:R-:W-:-:S03]  /*0550*/  HADD2.F32 R19, -RZ, R14.H0_H0 ;  /* 0x2000000eff137230 */ /* 0x010fc60000004100 */
[----:B------:R-:W-:Y:S01]  /*0560*/  FSETP.NE.AND P2, PT, |R18|, +INF , PT ;  /* 0x7f8000001200780b */ /* 0x000fe20003f45200 */
[----:B-----5:R-:W-:Y:S01]  /*0570*/  HADD2.F32 R10, -RZ, R16.H0_H0 ;  /* 0x20000010ff0a7230 */ /* 0x020fe20000004100 */
[----:B------:R-:W-:-:S05]  /*0580*/  FSETP.NE.AND P3, PT, |R19|, +INF , PT ;  /* 0x7f8000001300780b */ /* 0x000fca0003f65200 */
[----:B------:R-:W-:Y:S02]  /*0590*/  @P1 FMNMX R9, R8, R9, !PT ;  /* 0x0000000908091209 */ /* 0x000fe40007800000 */
[----:B------:R-:W-:Y:S02]  /*05a0*/  ISETP.GE.AND P1, PT, R15, R0, PT ;  /* 0x000000000f00720c */ /* 0x000fe40003f26270 */
[----:B------:R-:W-:Y:S02]  /*05b0*/  FSETP.NE.AND P0, PT, |R10|, +INF , PT ;  /* 0x7f8000000a00780b */ /* 0x000fe40003f05200 */
[----:B------:R-:W-:-:S04]  /*05c0*/  @P2 FMNMX R9, R9, R18, !PT ;  /* 0x0000001209092209 */ /* 0x000fc80007800000 */
[----:B------:R-:W-:-:S07]  /*05d0*/  @P3 FMNMX R9, R9, R19, !PT ;  /* 0x0000001309093209 */ /* 0x000fce0007800000 */
[----:B------:R-:W-:Y:S01]  /*05e0*/  @P0 FMNMX R9, R9, R10, !PT ;  /* 0x0000000a09090209 */ /* 0x000fe20007800000 */
[----:B------:R-:W-:Y:S06]  /*05f0*/  @!P1 BRA `(.L_x_66) ;  /* 0xfffffffc00989947 */ /* 0x000fec000383ffff */
.L_x_62:
[----:B------:R-:W-:Y:S05]  /*0600*/  BSYNC.RECONVERGENT B0 ;  /* 0x0000000000007941 */ /* 0x000fea0003800200 */
.L_x_61:
[----:B------:R-:W0:Y:S01]  /*0610*/  S2UR UR5, SR_CgaCtaId ;  /* 0x00000000000579c3 */ /* 0x000e220000008800 */
[----:B------:R-:W-:Y:S01]  /*0620*/  UMOV UR4, 0x400 ;  /* 0x0000040000047882 */ /* 0x000fe20000000000 */
[----:B------:R-:W-:-:S06]  /*0630*/  ISETP.GE.U32.AND P0, PT, R6, 0x2, PT ;  /* 0x000000020600780c */ /* 0x000fcc0003f06070 */
[----:B------:R-:W1:Y:S01]  /*0640*/  S2UR UR6, SR_CgaCtaId ;  /* 0x00000000000679c3 */ /* 0x000e620000008800 */
[----:B0-----:R-:W-:-:S03]  /*0650*/  ULEA UR4, UR5, UR4, 0x18 ;  /* 0x0000000405047291 */ /* 0x001fc6000f8ec0ff */
[----:B------:R-:W-:-:S03]  /*0660*/  UMOV UR5, 0x400 ;  /* 0x0000040000057882 */ /* 0x000fc60000000000 */
[----:B------:R-:W-:Y:S01]  /*0670*/  LEA R0, R7, UR4, 0x2 ;  /* 0x0000000407007c11 */ /* 0x000fe2000f8e10ff */
[----:B-1----:R-:W-:-:S04]  /*0680*/  ULEA UR5, UR6, UR5, 0x18 ;  /* 0x0000000506057291 */ /* 0x002fc8000f8ec0ff */
[----:B------:R0:W-:Y:S01]  /*0690*/  STS [R0], R9 ;  /* 0x0000000900007388 */ /* 0x0001e20000000800 */
[----:B------:R-:W-:Y:S06]  /*06a0*/  BAR.SYNC.DEFER_BLOCKING 0x0 ;  /* 0x0000000000007b1d */ /* 0x000fec0000010000 */
[----:B------:R-:W-:Y:S05]  /*06b0*/  @!P0 BRA `(.L_x_67) ;  /* 0x0000000000308947 */ /* 0x000fea0003800000 */
[----:B------:R-:W-:-:S07]  /*06c0*/  IMAD.MOV.U32 R8, RZ, RZ, R6 ;  /* 0x000000ffff087224 */ /* 0x000fce00078e0006 */
.L_x_68:
[----:B------:R-:W-:-:S04]  /*06d0*/  SHF.R.U32.HI R11, RZ, 0x1, R8 ;  /* 0x00000001ff0b7819 */ /* 0x000fc80000011608 */
[----:B------:R-:W-:-:S13]  /*06e0*/  ISETP.GE.U32.AND P0, PT, R7, R11, PT ;  /* 0x0000000b0700720c */ /* 0x000fda0003f06070 */
[----:B------:R-:W-:Y:S01]  /*06f0*/  @!P0 IMAD R10, R11, 0x4, R0 ;  /* 0x000000040b0a8824 */ /* 0x000fe200078e0200 */
[----:B0-----:R-:W-:Y:S05]  /*0700*/  @!P0 LDS R9, [R0] ;  /* 0x0000000000098984 */ /* 0x001fea0000000800 */
[----:B------:R-:W0:Y:S02]  /*0710*/  @!P0 LDS R10, [R10] ;  /* 0x000000000a0a8984 */ /* 0x000e240000000800 */
[----:B0-----:R-:W-:-:S05]  /*0720*/  @!P0 FMNMX R9, R9, R10, !PT ;  /* 0x0000000a09098209 */ /* 0x001fca0007800000 */
[----:B------:R1:W-:Y:S01]  /*0730*/  @!P0 STS [R0], R9 ;  /* 0x0000000900008388 */ /* 0x0003e20000000800 */
[----:B------:R-:W-:Y:S01]  /*0740*/  BAR.SYNC.DEFER_BLOCKING 0x0 ;  /* 0x0000000000007b1d */ /* 0x000fe20000010000 */
[----:B------:R-:W-:Y:S02]  /*0750*/  ISETP.GT.U32.AND P0, PT, R8, 0x3, PT ;  /* 0x000000030800780c */ /* 0x000fe40003f04070 */
[----:B------:R-:W-:-:S11]  /*0760*/  MOV R8, R11 ;  /* 0x0000000b00087202 */ /* 0x000fd60000000f00 */
[----:B-1----:R-:W-:Y:S05]  /*0770*/  @P0 BRA `(.L_x_68) ;  /* 0xfffffffc00d40947 */ /* 0x002fea000383ffff */
.L_x_67:
[----:B------:R-:W1:Y:S01]  /*0780*/  LDS R10, [UR5] ;  /* 0x00000005ff0a7984 */ /* 0x000e620008000800 */
[----:B------:R-:W-:Y:S01]  /*0790*/  BAR.SYNC.DEFER_BLOCKING 0x0 ;  /* 0x0000000000007b1d */ /* 0x000fe20000010000 */
[----:B-1----:R-:W-:-:S13]  /*07a0*/  FSETP.NE.AND P0, PT, |R10|, +INF , PT ;  /* 0x7f8000000a00780b */ /* 0x002fda0003f05200 */
[----:B------:R-:W-:Y:S05]  /*07b0*/  @!P0 BRA `(.L_x_69) ;  /* 0x0000001400f08947 */ /* 0x000fea0003800000 */
[----:B------:R-:W1:Y:S01]  /*07c0*/  LDCU UR4, c[0x0][0x38c] ;  /* 0x00007180ff0477ac */ /* 0x000e620008000800 */
[----:B------:R-:W-:Y:S01]  /*07d0*/  BSSY.RECONVERGENT B0, `(.L_x_70) ;  /* 0x00000ad000007945 */ /* 0x000fe20003800200 */
[----:B------:R-:W-:Y:S01]  /*07e0*/  IMAD.MOV.U32 R11, RZ, RZ, RZ ;  /* 0x000000ffff0b7224 */ /* 0x000fe200078e00ff */
[----:B------:R-:W2:Y:S01]  /*07f0*/  LDCU UR5, c[0x0][0x38c] ;  /* 0x00007180ff0577ac */ /* 0x000ea20008000800 */
[----:B-1----:R-:W-:-:S13]  /*0800*/  ISETP.GE.AND P0, PT, R7, UR4, PT ;  /* 0x0000000407007c0c */ /* 0x002fda000bf06270 */
[----:B--2---:R-:W-:Y:S05]  /*0810*/  @P0 BRA `(.L_x_71) ;  /* 0x0000000800a00947 */ /* 0x004fea0003800000 */
[----:B------:R-:W1:Y:S01]  /*0820*/  I2F.U32.RP R14, R6 ;  /* 0x00000006000e7306 */ /* 0x000e620000209000 */
[----:B------:R-:W-:Y:S01]  /*0830*/  IMAD.IADD R13, R7, 0x1, R6 ;  /* 0x00000001070d7824 */ /* 0x000fe200078e0206 */
[----:B------:R-:W-:Y:S01]  /*0840*/  ISETP.NE.U32.AND P2, PT, R6, RZ, PT ;  /* 0x000000ff0600720c */ /* 0x000fe20003f45070 */
[----:B------:R-:W-:Y:S03]  /*0850*/  BSSY.RECONVERGENT B1, `(.L_x_72) ;  /* 0x0000042000017945 */ /* 0x000fe60003800200 */
[C---:B------:R-:W-:Y:S02]  /*0860*/  ISETP.GE.AND P0, PT, R13.reuse, UR4, PT ;  /* 0x000000040d007c0c */ /* 0x040fe4000bf06270 */
[----:B------:R-:W-:Y:S02]  /*0870*/  VIMNMX R11, PT, PT, R13, UR4, !PT ;  /* 0x000000040d0b7c48 */ /* 0x000fe4000ffe0100 */
[----:B------:R-:W-:-:S04]  /*0880*/  SEL R12, RZ, 0x1, P0 ;  /* 0x00000001ff0c7807 */ /* 0x000fc80000000000 */
[----:B------:R-:W-:Y:S01]  /*0890*/  IADD3 R11, PT, PT, R11, -R13, -R12 ;  /* 0x8000000d0b0b7210 */ /* 0x000fe20007ffe80c */
[----:B-1----:R-:W1:Y:S01]  /*08a0*/  MUFU.RCP R14, R14 ;  /* 0x0000000e000e7308 */ /* 0x002e620000001000 */
[----:B------:R-:W-:Y:S01]  /*08b0*/  MOV R13, R7 ;  /* 0x00000007000d7202 */ /* 0x000fe20000000f00 */
[----:B-1----:R-:W-:-:S06]  /*08c0*/  VIADD R8, R14, 0xffffffe ;  /* 0x0ffffffe0e087836 */ /* 0x002fcc0000000000 */
[----:B0-----:R0:W1:Y:S02]  /*08d0*/  F2I.FTZ.U32.TRUNC.NTZ R9, R8 ;  /* 0x0000000800097305 */ /* 0x001064000021f000 */
[----:B0-----:R-:W-:Y:S01]  /*08e0*/  IMAD.MOV.U32 R8, RZ, RZ, RZ ;  /* 0x000000ffff087224 */ /* 0x001fe200078e00ff */
[----:B-1----:R-:W-:-:S05]  /*08f0*/  IADD3 R15, PT, PT, RZ, -R9, RZ ;  /* 0x80000009ff0f7210 */ /* 0x002fca0007ffe0ff */
[----:B------:R-:W-:-:S04]  /*0900*/  IMAD R15, R15, R6, RZ ;  /* 0x000000060f0f7224 */ /* 0x000fc800078e02ff */
[----:B------:R-:W-:-:S06]  /*0910*/  IMAD.HI.U32 R14, R9, R15, R8 ;  /* 0x0000000f090e7227 */ /* 0x000fcc00078e0008 */
[----:B------:R-:W-:-:S05]  /*0920*/  IMAD.HI.U32 R9, R14, R11, RZ ;  /* 0x0000000b0e097227 */ /* 0x000fca00078e00ff */
[----:B------:R-:W-:-:S05]  /*0930*/  IADD3 R8, PT, PT, -R9, RZ, RZ ;  /* 0x000000ff09087210 */ /* 0x000fca0007ffe1ff */
[----:B------:R-:W-:-:S05]  /*0940*/  IMAD R11, R6, R8, R11 ;  /* 0x00000008060b7224 */ /* 0x000fca00078e020b */
[----:B------:R-:W-:-:S13]  /*0950*/  ISETP.GE.U32.AND P0, PT, R11, R6, PT ;  /* 0x000000060b00720c */ /* 0x000fda0003f06070 */
[----:B------:R-:W-:Y:S02]  /*0960*/  @P0 IMAD.IADD R11, R11, 0x1, -R6 ;  /* 0x000000010b0b0824 */ /* 0x000fe400078e0a06 */
[----:B------:R-:W-:-:S03]  /*0970*/  @P0 VIADD R9, R9, 0x1 ;  /* 0x0000000109090836 */ /* 0x000fc60000000000 */
[----:B------:R-:W-:Y:S01]  /*0980*/  ISETP.GE.U32.AND P1, PT, R11, R6, PT ;  /* 0x000000060b00720c */ /* 0x000fe20003f26070 */
[----:B------:R-:W-:-:S12]  /*0990*/  IMAD.MOV.U32 R11, RZ, RZ, RZ ;  /* 0x000000ffff0b7224 */ /* 0x000fd800078e00ff */
[----:B------:R-:W-:Y:S02]  /*09a0*/  @P1 IADD3 R9, PT, PT, R9, 0x1, RZ ;  /* 0x0000000109091810 */ /* 0x000fe40007ffe0ff */
[----:B------:R-:W-:-:S05]  /*09b0*/  @!P2 LOP3.LUT R9, RZ, R6, RZ, 0x33, !PT ;  /* 0x00000006ff09a212 */ /* 0x000fca00078e33ff */
[----:B------:R-:W-:-:S05]  /*09c0*/  IMAD.IADD R12, R12, 0x1, R9 ;  /* 0x000000010c0c7824 */ /* 0x000fca00078e0209 */
[----:B------:R-:W-:-:S04]  /*09d0*/  LOP3.LUT R8, R12, 0x3, RZ, 0xc0, !PT ;  /* 0x000000030c087812 */ /* 0x000fc800078ec0ff */
[----:B------:R-:W-:-:S13]  /*09e0*/  ISETP.NE.AND P0, PT, R8, 0x3, PT ;  /* 0x000000030800780c */ /* 0x000fda0003f05270 */
[----:B------:R-:W-:Y:S05]  /*09f0*/  @!P0 BRA `(.L_x_73) ;  /* 0x00000000009c8947 */ /* 0x000fea0003800000 */
[----:B------:R-:W0:Y:S01]  /*0a00*/  LDCU.64 UR6, c[0x0][0x380] ;  /* 0x00007000ff0677ac */ /* 0x000e220008000a00 */
[----:B------:R-:W-:Y:S01]  /*0a10*/  VIADD R11, R12, 0x1 ;  /* 0x000000010c0b7836 */ /* 0x000fe20000000000 */
[----:B------:R-:W-:Y:S01]  /*0a20*/  MOV R13, R7 ;  /* 0x00000007000d7202 */ /* 0x000fe20000000f00 */
[----:B------:R-:W-:-:S03]  /*0a30*/  IMAD.WIDE.U32 R8, R7, 0x2, R4 ;  /* 0x0000000207087825 */ /* 0x000fc600078e0004 */
[----:B------:R-:W-:Y:S01]  /*0a40*/  LOP3.LUT R14, R11, 0x3, RZ, 0xc0, !PT ;  /* 0x000000030b0e7812 */ /* 0x000fe200078ec0ff */
[----:B------:R-:W-:-:S04]  /*0a50*/  IMAD.MOV.U32 R11, RZ, RZ, RZ ;  /* 0x000000ffff0b7224 */ /* 0x000fc800078e00ff */
[----:B------:R-:W-:Y:S01]  /*0a60*/  IMAD.MOV R14, RZ, RZ, -R14 ;  /* 0x000000ffff0e7224 */ /* 0x000fe200078e0a0e */
[----:B0-----:R-:W-:-:S04]  /*0a70*/  IADD3 R16, P0, PT, R8, UR6, RZ ;  /* 0x0000000608107c10 */ /* 0x001fc8000ff1e0ff */
[----:B------:R-:W-:-:S09]  /*0a80*/  IADD3.X R17, PT, PT, R9, UR7, RZ, P0, !PT ;  /* 0x0000000709117c10 */ /* 0x000fd200087fe4ff */
.L_x_76:
[----:B------:R-:W-:Y:S01]  /*0a90*/  IMAD.MOV.U32 R8, RZ, RZ, R16 ;  /* 0x000000ffff087224 */ /* 0x000fe200078e0010 */
[----:B------:R-:W-:-:S05]  /*0aa0*/  MOV R9, R17 ;  /* 0x0000001100097202 */ /* 0x000fca0000000f00 */
[----:B------:R-:W2:Y:S01]  /*0ab0*/  LDG.E.U16 R15, desc[UR8][R8.64] ;  /* 0x00000008080f7981 */ /* 0x000ea2000c1e1500 */
[----:B------:R-:W-:Y:S01]  /*0ac0*/  BSSY.RECONVERGENT B2, `(.L_x_74) ;  /* 0x0000012000027945 */ /* 0x000fe20003800200 */
[----:B------:R-:W-:Y:S02]  /*0ad0*/  IMAD.MOV.U32 R18, RZ, RZ, RZ ;  /* 0x000000ffff127224 */ /* 0x000fe400078e00ff */
[----:B--2---:R-:W-:-:S05]  /*0ae0*/  HADD2.F32 R15, -RZ, R15.H0_H0 ;  /* 0x2000000fff0f7230 */ /* 0x004fca0000004100 */
[----:B------:R-:W-:-:S13]  /*0af0*/  FSETP.NE.AND P0, PT, |R15|, +INF , PT ;  /* 0x7f8000000f00780b */ /* 0x000fda0003f05200 */
[----:B------:R-:W-:Y:S05]  /*0b00*/  @!P0 BRA `(.L_x_75) ;  /* 0x0000000000348947 */ /* 0x000fea0003800000 */
[----:B------:R-:W-:Y:S01]  /*0b10*/  FADD R15, -R10, R15 ;  /* 0x0000000f0a0f7221 */ /* 0x000fe20000000100 */
[----:B------:R-:W-:Y:S02]  /*0b20*/  HFMA2 R17, -RZ, RZ, 3.7421875, 0 ;  /* 0x437c0000ff117431 */ /* 0x000fe400000001ff */
[----:B------:R-:W-:Y:S02]  /*0b30*/  IMAD.MOV.U32 R16, RZ, RZ, 0x3bbb989d ;  /* 0x3bbb989dff107424 */ /* 0x000fe400078e00ff */
[----:B------:R-:W-:-:S04]  /*0b40*/  FMNMX R15, R15, -88, !PT ;  /* 0xc2b000000f0f7809 */ /* 0x000fc80007800000 */
[----:B------:R-:W-:-:S05]  /*0b50*/  FMNMX R15, RZ, R15, PT ;  /* 0x0000000fff0f7209 */ /* 0x000fca0003800000 */
[----:B------:R-:W-:-:S04]  /*0b60*/  FFMA.SAT R16, R15, R16, 0.5 ;  /* 0x3f0000000f107423 */ /* 0x000fc80000002010 */
[----:B------:R-:W-:-:S04]  /*0b70*/  FFMA.RM R16, R16, R17, 12582913 ;  /* 0x4b40000110107423 */ /* 0x000fc80000004011 */
[C---:B------:R-:W-:Y:S01]  /*0b80*/  FADD R18, R16.reuse, -12583039 ;  /* 0xcb40007f10127421 */ /* 0x040fe20000000000 */
[----:B------:R-:W-:-:S03]  /*0b90*/  IMAD.SHL.U32 R16, R16, 0x800000, RZ ;  /* 0x0080000010107824 */ /* 0x000fc600078e00ff */
[----:B------:R-:W-:-:S04]  /*0ba0*/  FFMA R18, R15, 1.4426950216293334961, -R18 ;  /* 0x3fb8aa3b0f127823 */ /* 0x000fc80000000812 */
[----:B------:R-:W-:-:S06]  /*0bb0*/  FFMA R15, R15, 1.925963033500011079e-08, R18 ;  /* 0x32a570600f0f7823 */ /* 0x000fcc0000000012 */
[----:B------:R-:W0:Y:S02]  /*0bc0*/  MUFU.EX2 R15, R15 ;  /* 0x0000000f000f7308 */ /* 0x000e240000000800 */
[----:B0-----:R-:W-:-:S07]  /*0bd0*/  FMUL R18, R16, R15 ;  /* 0x0000000f10127220 */ /* 0x001fce0000400000 */
.L_x_75:
[----:B------:R-:W-:Y:S05]  /*0be0*/  BSYNC.RECONVERGENT B2 ;  /* 0x0000000000027941 */ /* 0x000fea0003800200 */
.L_x_74:
[----:B------:R-:W-:Y:S01]  /*0bf0*/  F2FP.F16.F32.PACK_AB R15, RZ, R18 ;  /* 0x00000012ff0f723e */ /* 0x000fe200000000ff */
[----:B------:R-:W-:Y:S02]  /*0c00*/  VIADD R14, R14, 0x1 ;  /* 0x000000010e0e7836 */ /* 0x000fe40000000000 */
[----:B------:R-:W-:Y:S01]  /*0c10*/  FADD R11, R18, R11 ;  /* 0x0000000b120b7221 */ /* 0x000fe20000000000 */
[C---:B------:R-:W-:Y:S01]  /*0c20*/  IMAD.WIDE.U32 R16, R6.reuse, 0x2, R8 ;  /* 0x0000000206107825 */ /* 0x040fe200078e0008 */
[----:B------:R-:W-:Y:S01]  /*0c30*/  IADD3 R13, PT, PT, R6, R13, RZ ;  /* 0x0000000d060d7210 */ /* 0x000fe20007ffe0ff */
[----:B------:R0:W-:Y:S01]  /*0c40*/  STG.E.U16 desc[UR8][R8.64], R15 ;  /* 0x0000000f08007986 */ /* 0x0001e2000c101508 */
[----:B------:R-:W-:-:S13]  /*0c50*/  ISETP.NE.AND P0, PT, R14, RZ, PT ;  /* 0x000000ff0e00720c */ /* 0x000fda0003f05270 */
[----:B0-----:R-:W-:Y:S05]  /*0c60*/  @P0 BRA `(.L_x_76) ;  /* 0xfffffffc00880947 */ /* 0x001fea000383ffff */
.L_x_73:
[----:B------:R-:W-:Y:S05]  /*0c70*/  BSYNC.RECONVERGENT B1 ;  /* 0x0000000000017941 */ /* 0x000fea0003800200 */
.L_x_72:
[----:B------:R-:W-:-:S13]  /*0c80*/  ISETP.GE.U32.AND P0, PT, R12, 0x3, PT ;  /* 0x000000030c00780c */ /* 0x000fda0003f06070 */
[----:B------:R-:W-:Y:S05]  /*0c90*/  @!P0 BRA `(.L_x_71) ;  /* 0x0000000400808947 */ /* 0x000fea0003800000 */
.L_x_79:
[----:B------:R-:W-:-:S05]  /*0ca0*/  IMAD.WIDE.U32 R8, R13, 0x2, R2 ;  /* 0x000000020d087825 */ /* 0x000fca00078e0002 */
[----:B------:R-:W2:Y:S02]  /*0cb0*/  LDG.E.U16 R12, desc[UR8][R8.64] ;  /* 0x00000008080c7981 */ /* 0x000ea4000c1e1500 */
[----:B--2---:R-:W-:-:S05]  /*0cc0*/  HADD2.F32 R15, -RZ, R12.H0_H0 ;  /* 0x2000000cff0f7230 */ /* 0x004fca0000004100 */
[----:B------:R-:W-:-:S13]  /*0cd0*/  FSETP.NE.AND P0, PT, |R15|, +INF , PT ;  /* 0x7f8000000f00780b */ /* 0x000fda0003f05200 */
[----:B------:R-:W-:Y:S01]  /*0ce0*/  @P0 FADD R12, -R10, R15 ;  /* 0x0000000f0a0c0221 */ /* 0x000fe20000000100 */
[----:B------:R-:W-:Y:S02]  /*0cf0*/  @P0 IMAD.MOV.U32 R15, RZ, RZ, 0x3bbb989d ;  /* 0x3bbb989dff0f0424 */ /* 0x000fe400078e00ff */
[----:B------:R-:W-:Y:S02]  /*0d00*/  @P0 IMAD.MOV.U32 R17, RZ, RZ, 0x437c0000 ;  /* 0x437c0000ff110424 */ /* 0x000fe400078e00ff */
[----:B------:R-:W-:-:S04]  /*0d10*/  @P0 FMNMX R12, R12, -88, !PT ;  /* 0xc2b000000c0c0809 */ /* 0x000fc80007800000 */
[----:B------:R-:W-:-:S05]  /*0d20*/  @P0 FMNMX R12, RZ, R12, PT ;  /* 0x0000000cff0c0209 */ /* 0x000fca0003800000 */
[----:B------:R-:W-:-:S04]  /*0d30*/  @P0 FFMA.SAT R14, R12, R15, 0.5 ;  /* 0x3f0000000c0e0423 */ /* 0x000fc8000000200f */
[----:B------:R-:W-:Y:S01]  /*0d40*/  @P0 FFMA.RM R15, R14, R17, 12582913 ;  /* 0x4b4000010e0f0423 */ /* 0x000fe20000004011 */
[----:B------:R-:W-:-:S03]  /*0d50*/  MOV R14, RZ ;  /* 0x000000ff000e7202 */ /* 0x000fc60000000f00 */
[C---:B------:R-:W-:Y:S01]  /*0d60*/  @P0 FADD R17, R15.reuse, -12583039 ;  /* 0xcb40007f0f110421 */ /* 0x040fe20000000000 */
[----:B------:R-:W-:-:S03]  /*0d70*/  @P0 IMAD.SHL.U32 R15, R15, 0x800000, RZ ;  /* 0x008000000f0f0824 */ /* 0x000fc600078e00ff */
[----:B------:R-:W-:-:S04]  /*0d80*/  @P0 FFMA R17, R12, 1.4426950216293334961, -R17 ;  /* 0x3fb8aa3b0c110823 */ /* 0x000fc80000000811 */
[----:B------:R-:W-:Y:S01]  /*0d90*/  @P0 FFMA R16, R12, 1.925963033500011079e-08, R17 ;  /* 0x32a570600c100823 */ /* 0x000fe20000000011 */
[----:B------:R-:W-:-:S05]  /*0da0*/  IMAD.IADD R17, R6, 0x1, R13 ;  /* 0x0000000106117824 */ /* 0x000fca00078e020d */
[----:B------:R-:W0:Y:S02]  /*0db0*/  @P0 MUFU.EX2 R16, R16 ;  /* 0x0000001000100308 */ /* 0x000e240000000800 */
[----:B0-----:R-:W-:-:S05]  /*0dc0*/  @P0 FMUL R14, R15, R16 ;  /* 0x000000100f0e0220 */ /* 0x001fca0000400000 */
[----:B------:R-:W-:-:S04]  /*0dd0*/  F2FP.F16.F32.PACK_AB R12, RZ, R14 ;  /* 0x0000000eff0c723e */ /* 0x000fc800000000ff */
[----:B------:R-:W-:Y:S01]  /*0de0*/  PRMT R18, R12, 0x7610, R18 ;  /* 0x000076100c127816 */ /* 0x000fe20000000012 */
[----:B------:R-:W-:-:S04]  /*0df0*/  IMAD.WIDE.U32 R12, R17, 0x2, R2 ;  /* 0x00000002110c7825 */ /* 0x000fc800078e0002 */
[----:B------:R0:W-:Y:S04]  /*0e00*/  STG.E.U16 desc[UR8][R8.64], R18 ;  /* 0x0000001208007986 */ /* 0x0001e8000c101508 */
[----:B------:R-:W2:Y:S01]  /*0e10*/  LDG.E.U16 R15, desc[UR8][R12.64] ;  /* 0x000000080c0f7981 */ /* 0x000ea2000c1e1500 */
[----:B------:R-:W-:Y:S02]  /*0e20*/  IMAD.IADD R17, R17, 0x1, R6 ;  /* 0x0000000111117824 */ /* 0x000fe400078e0206 */
[----:B--2---:R-:W-:-:S05]  /*0e30*/  HADD2.F32 R15, -RZ, R15.H0_H0 ;  /* 0x2000000fff0f7230 */ /* 0x004fca0000004100 */
[----:B------:R-:W-:-:S13]  /*0e40*/  FSETP.NE.AND P0, PT, |R15|, +INF , PT ;  /* 0x7f8000000f00780b */ /* 0x000fda0003f05200 */
[----:B------:R-:W-:Y:S01]  /*0e50*/  @P0 FADD R15, -R10, R15 ;  /* 0x0000000f0a0f0221 */ /* 0x000fe20000000100 */
[----:B------:R-:W-:Y:S01]  /*0e60*/  @P0 MOV R16, 0x3bbb989d ;  /* 0x3bbb989d00100802 */ /* 0x000fe20000000f00 */
[----:B------:R-:W-:-:S03]  /*0e70*/  @P0 IMAD.MOV.U32 R19, RZ, RZ, 0x437c0000 ;  /* 0x437c0000ff130424 */ /* 0x000fc600078e00ff */
[----:B------:R-:W-:-:S04]  /*0e80*/  @P0 FMNMX R15, R15, -88, !PT ;  /* 0xc2b000000f0f0809 */ /* 0x000fc80007800000 */
[----:B------:R-:W-:-:S05]  /*0e90*/  @P0 FMNMX R15, RZ, R15, PT ;  /* 0x0000000fff0f0209 */ /* 0x000fca0003800000 */
[----:B------:R-:W-:-:S04]  /*0ea0*/  @P0 FFMA.SAT R16, R15, R16, 0.5 ;  /* 0x3f0000000f100423 */ /* 0x000fc80000002010 */
[----:B------:R-:W-:-:S04]  /*0eb0*/  @P0 FFMA.RM R16, R16, R19, 12582913 ;  /* 0x4b40000110100423 */ /* 0x000fc80000004013 */
[C---:B0-----:R-:W-:Y:S01]  /*0ec0*/  @P0 FADD R8, R16.reuse, -12583039 ;  /* 0xcb40007f10080421 */ /* 0x041fe20000000000 */
[----:B------:R-:W-:-:S03]  /*0ed0*/  @P0 SHF.L.U32 R16, R16, 0x17, RZ ;  /* 0x0000001710100819 */ /* 0x000fc600000006ff */
[----:B------:R-:W-:-:S04]  /*0ee0*/  @P0 FFMA R8, R15, 1.4426950216293334961, -R8 ;  /* 0x3fb8aa3b0f080823 */ /* 0x000fc80000000808 */
[----:B------:R-:W-:Y:S01]  /*0ef0*/  @P0 FFMA R18, R15, 1.925963033500011079e-08, R8 ;  /* 0x32a570600f120823 */ /* 0x000fe20000000008 */
[----:B------:R-:W-:-:S03]  /*0f00*/  IMAD.MOV.U32 R15, RZ, RZ, RZ ;  /* 0x000000ffff0f7224 */ /* 0x000fc600078e00ff */
[----:B------:R-:W0:Y:S02]  /*0f10*/  @P0 MUFU.EX2 R9, R18 ;  /* 0x0000001200090308 */ /* 0x000e240000000800 */
[----:B0-----:R-:W-:-:S05]  /*0f20*/  @P0 FMUL R15, R16, R9 ;  /* 0x00000009100f0220 */ /* 0x001fca0000400000 */
[----:B------:R-:W-:-:S04]  /*0f30*/  F2FP.F16.F32.PACK_AB R8, RZ, R15 ;  /* 0x0000000fff08723e */ /* 0x000fc800000000ff */
[----:B------:R-:W-:Y:S01]  /*0f40*/  PRMT R20, R8, 0x7610, R20 ;  /* 0x0000761008147816 */ /* 0x000fe20000000014 */
[----:B------:R-:W-:-:S04]  /*0f50*/  IMAD.WIDE.U32 R8, R17, 0x2, R2 ;  /* 0x0000000211087825 */ /* 0x000fc800078e0002 */
[----:B------:R0:W-:Y:S04]  /*0f60*/  STG.E.U16 desc[UR8][R12.64], R20 ;  /* 0x000000140c007986 */ /* 0x0001e8000c101508 */
[----:B------:R-:W2:Y:S01]  /*0f70*/  LDG.E.U16 R16, desc[UR8][R8.64] ;  /* 0x0000000808107981 */ /* 0x000ea2000c1e1500 */
[----:B0-----:R-:W-:Y:S02]  /*0f80*/  IMAD.MOV.U32 R12, RZ, RZ, RZ ;  /* 0x000000ffff0c7224 */ /* 0x001fe400078e00ff */
[----:B--2---:R-:W-:-:S05]  /*0f90*/  HADD2.F32 R19, -RZ, R16.H0_H0 ;  /* 0x20000010ff137230 */ /* 0x004fca0000004100 */
[----:B------:R-:W-:-:S13]  /*0fa0*/  FSETP.NE.AND P0, PT, |R19|, +INF , PT ;  /* 0x7f8000001300780b */ /* 0x000fda0003f05200 */
[----:B------:R-:W-:Y:S01]  /*0fb0*/  @P0 FADD R16, -R10, R19 ;  /* 0x000000130a100221 */ /* 0x000fe20000000100 */
[----:B------:R-:W-:Y:S01]  /*0fc0*/  @P0 IMAD.MOV.U32 R19, RZ, RZ, 0x3bbb989d ;  /* 0x3bbb989dff130424 */ /* 0x000fe200078e00ff */
[----:B------:R-:W-:-:S03]  /*0fd0*/  @P0 MOV R21, 0x437c0000 ;  /* 0x437c000000150802 */ /* 0x000fc60000000f00 */
[----:B------:R-:W-:-:S04]  /*0fe0*/  @P0 FMNMX R16, R16, -88, !PT ;  /* 0xc2b0000010100809 */ /* 0x000fc80007800000 */
[----:B------:R-:W-:-:S05]  /*0ff0*/  @P0 FMNMX R16, RZ, R16, PT ;  /* 0x00000010ff100209 */ /* 0x000fca0003800000 */
[----:B------:R-:W-:-:S04]  /*1000*/  @P0 FFMA.SAT R18, R16, R19, 0.5 ;  /* 0x3f00000010120423 */ /* 0x000fc80000002013 */
[----:B------:R-:W-:-:S04]  /*1010*/  @P0 FFMA.RM R18, R18, R21, 12582913 ;  /* 0x4b40000112120423 */ /* 0x000fc80000004015 */
[C---:B------:R-:W-:Y:S01]  /*1020*/  @P0 FADD R13, R18.reuse, -12583039 ;  /* 0xcb40007f120d0421 */ /* 0x040fe20000000000 */
[----:B------:R-:W-:-:S03]  /*1030*/  @P0 IMAD.SHL.U32 R18, R18, 0x800000, RZ ;  /* 0x0080000012120824 */ /* 0x000fc600078e00ff */
[----:B------:R-:W-:-:S04]  /*1040*/  @P0 FFMA R13, R16, 1.4426950216293334961, -R13 ;  /* 0x3fb8aa3b100d0823 */ /* 0x000fc8000000080d */
[----:B------:R-:W-:Y:S01]  /*1050*/  @P0 FFMA R19, R16, 1.925963033500011079e-08, R13 ;  /* 0x32a5706010130823 */ /* 0x000fe2000000000d */
[----:B------:R-:W-:-:S05]  /*1060*/  IADD3 R13, PT, PT, R17, R6, RZ ;  /* 0x00000006110d7210 */ /* 0x000fca0007ffe0ff */
[----:B------:R-:W0:Y:S02]  /*1070*/  @P0 MUFU.EX2 R19, R19 ;  /* 0x0000001300130308 */ /* 0x000e240000000800 */
[----:B0-----:R-:W-:-:S05]  /*1080*/  @P0 FMUL R12, R18, R19 ;  /* 0x00000013120c0220 */ /* 0x001fca0000400000 */
[----:B------:R-:W-:-:S04]  /*1090*/  F2FP.F16.F32.PACK_AB R16, RZ, R12 ;  /* 0x0000000cff10723e */ /* 0x000fc800000000ff */
[----:B------:R-:W-:Y:S01]  /*10a0*/  PRMT R20, R16, 0x7610, R20 ;  /* 0x0000761010147816 */ /* 0x000fe20000000014 */
[----:B------:R-:W-:-:S04]  /*10b0*/  IMAD.WIDE.U32 R16, R13, 0x2, R2 ;  /* 0x000000020d107825 */ /* 0x000fc800078e0002 */
[----:B------:R0:W-:Y:S04]  /*10c0*/  STG.E.U16 desc[UR8][R8.64], R20 ;  /* 0x0000001408007986 */ /* 0x0001e8000c101508 */
[----:B------:R-:W2:Y:S01]  /*10d0*/  LDG.E.U16 R18, desc[UR8][R16.64] ;  /* 0x0000000810127981 */ /* 0x000ea2000c1e1500 */
[----:B------:R-:W-:Y:S01]  /*10e0*/  BSSY.RECONVERGENT B1, `(.L_x_77) ;  /* 0x0000012000017945 */ /* 0x000fe20003800200 */
[----:B--2---:R-:W-:Y:S02]  /*10f0*/  HADD2.F32 R21, -RZ, R18.H0_H0 ;  /* 0x20000012ff157230 */ /* 0x004fe40000004100 */
[----:B------:R-:W-:-:S03]  /*1100*/  IMAD.MOV.U32 R18, RZ, RZ, RZ ;  /* 0x000000ffff127224 */ /* 0x000fc600078e00ff */
[----:B------:R-:W-:-:S13]  /*1110*/  FSETP.NE.AND P0, PT, |R21|, +INF , PT ;  /* 0x7f8000001500780b */ /* 0x000fda0003f05200 */
[----:B0-----:R-:W-:Y:S05]  /*1120*/  @!P0 BRA `(.L_x_78) ;  /* 0x0000000000348947 */ /* 0x001fea0003800000 */
        /* <DEDUP_REMOVED lines=10> */
[----:B------:R-:W-:-:S04]  /*11d0*/  FFMA R19, R8, 1.925963033500011079e-08, R19 ;  /* 0x32a5706008137823 */ /* 0x000fc80000000013 */
[----:B------:R-:W0:Y:S02]  /*11e0*/  MUFU.EX2 R18, R19 ;  /* 0x0000001300127308 */ /* 0x000e240000000800 */
[----:B0-----:R-:W-:-:S07]  /*11f0*/  FMUL R18, R9, R18 ;  /* 0x0000001209127220 */ /* 0x001fce0000400000 */
.L_x_78:
[----:B------:R-:W-:Y:S05]  /*1200*/  BSYNC.RECONVERGENT B1 ;  /* 0x0000000000017941 */ /* 0x000fea0003800200 */
.L_x_77:
[----:B------:R-:W-:Y:S01]  /*1210*/  F2FP.F16.F32.PACK_AB R8, RZ, R18 ;  /* 0x00000012ff08723e */ /* 0x000fe200000000ff */
[----:B------:R-:W-:Y:S02]  /*1220*/  IMAD.IADD R13, R13, 0x1, R6 ;  /* 0x000000010d0d7824 */ /* 0x000fe400078e0206 */
[----:B------:R-:W-:Y:S02]  /*1230*/  FADD R14, R14, R11 ;  /* 0x0000000b0e0e7221 */ /* 0x000fe40000000000 */
[----:B------:R1:W-:Y:S01]  /*1240*/  STG.E.U16 desc[UR8][R16.64], R8 ;  /* 0x0000000810007986 */ /* 0x0003e2000c101508 */
[----:B------:R-:W-:Y:S01]  /*1250*/  ISETP.GE.AND P0, PT, R13, UR5, PT ;  /* 0x000000050d007c0c */ /* 0x000fe2000bf06270 */
[----:B------:R-:W-:-:S04]  /*1260*/  FADD R15, R14, R15 ;  /* 0x0000000f0e0f7221 */ /* 0x000fc80000000000 */
[----:B------:R-:W-:-:S04]  /*1270*/  FADD R15, R15, R12 ;  /* 0x0000000c0f0f7221 */ /* 0x000fc80000000000 */
[----:B------:R-:W-:-:S04]  /*1280*/  FADD R11, R15, R18 ;  /* 0x000000120f0b7221 */ /* 0x000fc80000000000 */
[----:B-1----:R-:W-:Y:S05]  /*1290*/  @!P0 BRA `(.L_x_79) ;  /* 0xfffffff800808947 */ /* 0x002fea000383ffff */
.L_x_71:
[----:B------:R-:W-:Y:S05]  /*12a0*/  BSYNC.RECONVERGENT B0 ;  /* 0x0000000000007941 */ /* 0x000fea0003800200 */
.L_x_70:
[----:B------:R-:W1:Y:S01]  /*12b0*/  S2UR UR5, SR_CgaCtaId ;  /* 0x00000000000579c3 */ /* 0x000e620000008800 */
[----:B------:R-:W-:Y:S01]  /*12c0*/  ISETP.GE.U32.AND P0, PT, R6, 0x2, PT ;  /* 0x000000020600780c */ /* 0x000fe20003f06070 */
[----:B------:R-:W-:Y:S01]  /*12d0*/  UMOV UR4, 0x400 ;  /* 0x0000040000047882 */ /* 0x000fe20000000000 */
[----:B------:R2:W-:Y:S01]  /*12e0*/  STS [R0], R11 ;  /* 0x0000000b00007388 */ /* 0x0005e20000000800 */
[----:B-1----:R-:W-:-:S04]  /*12f0*/  ULEA UR4, UR5, UR4, 0x18 ;  /* 0x0000000405047291 */ /* 0x002fc8000f8ec0ff */
[----:B------:R-:W-:Y:S06]  /*1300*/  BAR.SYNC.DEFER_BLOCKING 0x0 ;  /* 0x0000000000007b1d */ /* 0x000fec0000010000 */
[----:B--2---:R-:W-:Y:S05]  /*1310*/  @!P0 BRA `(.L_x_80) ;  /* 0x0000000000308947 */ /* 0x004fea0003800000 */
[----:B------:R-:W-:-:S07]  /*1320*/  MOV R8, R6 ;  /* 0x0000000600087202 */ /* 0x000fce0000000f00 */
.L_x_81:
[----:B------:R-:W-:-:S04]  /*1330*/  SHF.R.U32.HI R12, RZ, 0x1, R8 ;  /* 0x00000001ff0c7819 */ /* 0x000fc80000011608 */
[----:B------:R-:W-:-:S13]  /*1340*/  ISETP.GE.U32.AND P0, PT, R7, R12, PT ;  /* 0x0000000c0700720c */ /* 0x000fda0003f06070 */
[----:B0-----:R-:W-:Y:S01]  /*1350*/  @!P0 IMAD R9, R12, 0x4, R0 ;  /* 0x000000040c098824 */ /* 0x001fe200078e0200 */
        /* <DEDUP_REMOVED lines=8> */
.L_x_80:
[----:B0-----:R-:W0:Y:S02]  /*13e0*/  LDS R0, [UR4] ;  /* 0x00000004ff007984 */ /* 0x001e240008000800 */
[----:B0-----:R-:W-:-:S13]  /*13f0*/  FSETP.GT.AND P0, PT, R0, 9.9999999600419720025e-13, PT ;  /* 0x2b8cbccc0000780b */ /* 0x001fda0003f04000 */
[----:B------:R-:W-:Y:S05]  /*1400*/  @P0 BRA `(.L_x_82) ;  /* 0x0000000400480947 */ /* 0x000fea0003800000 */
[----:B------:R-:W0:Y:S02]  /*1410*/  LDCU UR4, c[0x0][0x38c] ;  /* 0x00007180ff0477ac */ /* 0x000e240008000800 */
[----:B0-----:R-:W-:-:S13]  /*1420*/  ISETP.GE.AND P0, PT, R7, UR4, PT ;  /* 0x0000000407007c0c */ /* 0x001fda000bf06270 */
[----:B------:R-:W-:Y:S05]  /*1430*/  @P0 EXIT ;  /* 0x000000000000094d */ /* 0x000fea0003800000 */
[----:B------:R-:W-:-:S04]  /*1440*/  I2FP.F32.U32 R0, UR4 ;  /* 0x0000000400007c45 */ /* 0x000fc80008201000 */
[----:B------:R-:W-:-:S04]  /*1450*/  IADD3 R8, PT, PT, R0, 0x1800000, RZ ;  /* 0x0180000000087810 */ /* 0x000fc80007ffe0ff */
[----:B------:R-:W-:-:S04]  /*1460*/  LOP3.LUT R8, R8, 0x7f800000, RZ, 0xc0, !PT ;  /* 0x7f80000008087812 */ /* 0x000fc800078ec0ff */
[----:B------:R-:W-:-:S13]  /*1470*/  ISETP.GT.U32.AND P0, PT, R8, 0x1ffffff, PT ;  /* 0x01ffffff0800780c */ /* 0x000fda0003f04070 */
[----:B------:R-:W-:Y:S05]  /*1480*/  @P0 BRA `(.L_x_83) ;  /* 0x0000000000100947 */ /* 0x000fea0003800000 */
[----:B------:R-:W-:-:S07]  /*1490*/  MOV R8, 0x14b0 ;  /* 0x000014b000087802 */ /* 0x000fce0000000f00 */
[----:B------:R-:W-:Y:S05]  /*14a0*/  CALL.REL.NOINC `($__internal_4_$__cuda_sm20_rcp_rn_f32_slowpath) ;  /* 0x0000000c00f87944 */ /* 0x000fea0003c00000 */
[----:B------:R-:W-:Y:S01]  /*14b0*/  IMAD.MOV.U32 R10, RZ, RZ, R0 ;  /* 0x000000ffff0a7224 */ /* 0x000fe200078e0000 */
[----:B------:R-:W-:Y:S06]  /*14c0*/  BRA `(.L_x_84) ;  /* 0x0000000000107947 */ /* 0x000fec0003800000 */
.L_x_83:
[----:B------:R-:W0:Y:S02]  /*14d0*/  MUFU.RCP R9, R0 ;  /* 0x0000000000097308 */ /* 0x000e240000001000 */
[----:B0-----:R-:W-:-:S04]  /*14e0*/  FFMA R8, R0, R9, -1 ;  /* 0xbf80000000087423 */ /* 0x001fc80000000009 */
[----:B------:R-:W-:-:S04]  /*14f0*/  FADD.FTZ R8, -R8, -RZ ;  /* 0x800000ff08087221 */ /* 0x000fc80000010100 */
[----:B------:R-:W-:-:S07]  /*1500*/  FFMA R10, R9, R8, R9 ;  /* 0x00000008090a7223 */ /* 0x000fce0000000009 */
.L_x_84:
[----:B------:R-:W0:Y:S01]  /*1510*/  I2F.U32.RP R13, R6 ;  /* 0x00000006000d7306 */ /* 0x000e220000209000 */
[----:B------:R-:W1:Y:S01]  /*1520*/  LDCU UR4, c[0x0][0x38c] ;  /* 0x00007180ff0477ac */ /* 0x000e620008000800 */
[----:B------:R-:W-:Y:S01]  /*1530*/  IMAD.IADD R0, R7, 0x1, R6 ;  /* 0x0000000107007824 */ /* 0x000fe200078e0206 */
[----:B------:R-:W-:Y:S01]  /*1540*/  ISETP.NE.U32.AND P2, PT, R6, RZ, PT ;  /* 0x000000ff0600720c */ /* 0x000fe20003f45070 */
[----:B------:R-:W-:Y:S04]  /*1550*/  BSSY.RECONVERGENT B0, `(.L_x_85) ;  /* 0x000002a000007945 */ /* 0x000fe80003800200 */
[----:B0-----:R-:W0:Y:S01]  /*1560*/  MUFU.RCP R13, R13 ;  /* 0x0000000d000d7308 */ /* 0x001e220000001000 */
[C---:B-1----:R-:W-:Y:S02]  /*1570*/  ISETP.GE.AND P0, PT, R0.reuse, UR4, PT ;  /* 0x0000000400007c0c */ /* 0x042fe4000bf06270 */
[----:B------:R-:W-:-:S02]  /*1580*/  VIMNMX R11, PT, PT, R0, UR4, !PT ;  /* 0x00000004000b7c48 */ /* 0x000fc4000ffe0100 */
[----:B------:R-:W-:-:S04]  /*1590*/  SEL R12, RZ, 0x1, P0 ;  /* 0x00000001ff0c7807 */ /* 0x000fc80000000000 */
[----:B------:R-:W-:Y:S01]  /*15a0*/  IADD3 R11, PT, PT, R11, -R0, -R12 ;  /* 0x800000000b0b7210 */ /* 0x000fe20007ffe80c */
[----:B0-----:R-:W-:-:S04]  /*15b0*/  VIADD R8, R13, 0xffffffe ;  /* 0x0ffffffe0d087836 */ /* 0x001fc80000000000 */
[----:B------:R0:W1:Y:S02]  /*15c0*/  F2I.FTZ.U32.TRUNC.NTZ R9, R8 ;  /* 0x0000000800097305 */ /* 0x000064000021f000 */
        /* <DEDUP_REMOVED lines=16> */
[----:B------:R-:W-:Y:S02]  /*16d0*/  ISETP.NE.AND P0, PT, R0, 0x3, PT ;  /* 0x000000030000780c */ /* 0x000fe40003f05270 */
[----:B------:R-:W-:-:S11]  /*16e0*/  F2FP.F16.F32.PACK_AB R0, RZ, R10 ;  /* 0x0000000aff00723e */ /* 0x000fd600000000ff */
[----:B------:R-:W-:Y:S05]  /*16f0*/  @!P0 BRA `(.L_x_86) ;  /* 0x00000000003c8947 */ /* 0x000fea0003800000 */
[----:B------:R-:W0:Y:S01]  /*1700*/  LDCU.64 UR6, c[0x0][0x380] ;  /* 0x00007000ff0677ac */ /* 0x000e220008000a00 */
[----:B------:R-:W-:Y:S02]  /*1710*/  VIADD R8, R8, 0x1 ;  /* 0x0000000108087836 */ /* 0x000fe40000000000 */
[----:B------:R-:W-:-:S03]  /*1720*/  IMAD.WIDE.U32 R4, R7, 0x2, R4 ;  /* 0x0000000207047825 */ /* 0x000fc600078e0004 */
[----:B------:R-:W-:-:S04]  /*1730*/  LOP3.LUT R8, R8, 0x3, RZ, 0xc0, !PT ;  /* 0x0000000308087812 */ /* 0x000fc800078ec0ff */
[C---:B------:R-:W-:Y:S01]  /*1740*/  IADD3 R10, PT, PT, -R8.reuse, RZ, RZ ;  /* 0x000000ff080a7210 */ /* 0x040fe20007ffe1ff */
[----:B------:R-:W-:Y:S01]  /*1750*/  IMAD R7, R8, R6, R7 ;  /* 0x0000000608077224 */ /* 0x000fe200078e0207 */
[----:B0-----:R-:W-:-:S04]  /*1760*/  IADD3 R4, P0, PT, R4, UR6, RZ ;  /* 0x0000000604047c10 */ /* 0x001fc8000ff1e0ff */
[----:B------:R-:W-:-:S09]  /*1770*/  IADD3.X R5, PT, PT, R5, UR7, RZ, P0, !PT ;  /* 0x0000000705057c10 */ /* 0x000fd200087fe4ff */
.L_x_87:
[----:B0-----:R-:W-:Y:S01]  /*1780*/  IMAD.MOV.U32 R8, RZ, RZ, R4 ;  /* 0x000000ffff087224 */ /* 0x001fe200078e0004 */
[----:B------:R-:W-:Y:S01]  /*1790*/  IADD3 R10, PT, PT, R10, 0x1, RZ ;  /* 0x000000010a0a7810 */ /* 0x000fe20007ffe0ff */
[----:B------:R-:W-:-:S03]  /*17a0*/  IMAD.MOV.U32 R9, RZ, RZ, R5 ;  /* 0x000000ffff097224 */ /* 0x000fc600078e0005 */
[----:B------:R-:W-:Y:S01]  /*17b0*/  ISETP.NE.AND P0, PT, R10, RZ, PT ;  /* 0x000000ff0a00720c */ /* 0x000fe20003f05270 */
[----:B------:R-:W-:Y:S01]  /*17c0*/  IMAD.WIDE.U32 R4, R6, 0x2, R8 ;  /* 0x0000000206047825 */ /* 0x000fe200078e0008 */
[----:B------:R0:W-:Y:S11]  /*17d0*/  STG.E.U16 desc[UR8][R8.64], R0 ;  /* 0x0000000008007986 */ /* 0x0001f6000c101508 */
[----:B------:R-:W-:Y:S05]  /*17e0*/  @P0 BRA `(.L_x_87) ;  /* 0xfffffffc00e40947 */ /* 0x000fea000383ffff */
.L_x_86:
[----:B------:R-:W-:Y:S05]  /*17f0*/  BSYNC.RECONVERGENT B0 ;  /* 0x0000000000007941 */ /* 0x000fea0003800200 */
.L_x_85:
[----:B------:R-:W-:Y:S05]  /*1800*/  @!P1 EXIT ;  /* 0x000000000000994d */ /* 0x000fea0003800000 */
.L_x_88:
[----:B0-----:R-:W-:Y:S01]  /*1810*/  IMAD.IADD R9, R6, 0x1, R7 ;  /* 0x0000000106097824 */ /* 0x001fe200078e0207 */
[C---:B------:R-:W-:Y:S01]  /*1820*/  PRMT R14, R0.reuse, 0x7610, R14 ;  /* 0x00007610000e7816 */ /* 0x040fe2000000000e */
[----:B------:R-:W-:Y:S01]  /*1830*/  IMAD.WIDE.U32 R4, R7, 0x2, R2 ;  /* 0x0000000207047825 */ /* 0x000fe200078e0002 */
[C---:B------:R-:W-:Y:S02]  /*1840*/  PRMT R15, R0.reuse, 0x7610, R15 ;  /* 0x00007610000f7816 */ /* 0x040fe4000000000f */
[----:B------:R-:W-:Y:S01]  /*1850*/  PRMT R16, R0, 0x7610, R16 ;  /* 0x0000761000107816 */ /* 0x000fe20000000010 */
[C---:B------:R-:W-:Y:S01]  /*1860*/  IMAD.IADD R11, R9.reuse, 0x1, R6 ;  /* 0x00000001090b7824 */ /* 0x040fe200078e0206 */
[----:B------:R1:W-:Y:S01]  /*1870*/  STG.E.U16 desc[UR8][R4.64], R0 ;  /* 0x0000000004007986 */ /* 0x0003e2000c101508 */
[----:B------:R-:W-:-:S03]  /*1880*/  IMAD.WIDE.U32 R8, R9, 0x2, R2 ;  /* 0x0000000209087825 */ /* 0x000fc600078e0002 */
[C---:B------:R-:W-:Y:S01]  /*1890*/  IADD3 R7, PT, PT, R11.reuse, R6, RZ ;  /* 0x000000060b077210 */ /* 0x040fe20007ffe0ff */
[--C-:B------:R-:W-:Y:S01]  /*18a0*/  IMAD.WIDE.U32 R10, R11, 0x2, R2.reuse ;  /* 0x000000020b0a7825 */ /* 0x100fe200078e0002 */
[----:B------:R1:W-:Y:S03]  /*18b0*/  STG.E.U16 desc[UR8][R8.64], R14 ;  /* 0x0000000e08007986 */ /* 0x0003e6000c101508 */
[C---:B------:R-:W-:Y:S01]  /*18c0*/  IMAD.WIDE.U32 R12, R7.reuse, 0x2, R2 ;  /* 0x00000002070c7825 */ /* 0x040fe200078e0002 */
[----:B------:R1:W-:Y:S03]  /*18d0*/  STG.E.U16 desc[UR8][R10.64], R15 ;  /* 0x0000000f0a007986 */ /* 0x0003e6000c101508 */
[----:B------:R-:W-:Y:S01]  /*18e0*/  IMAD.IADD R7, R7, 0x1, R6 ;  /* 0x0000000107077824 */ /* 0x000fe200078e0206 */
[----:B------:R1:W-:Y:S04]  /*18f0*/  STG.E.U16 desc[UR8][R12.64], R16 ;  /* 0x000000100c007986 */ /* 0x0003e8000c101508 */
[----:B------:R-:W-:-:S13]  /*1900*/  ISETP.GE.AND P0, PT, R7, UR4, PT ;  /* 0x0000000407007c0c */ /* 0x000fda000bf06270 */
[----:B-1----:R-:W-:Y:S05]  /*1910*/  @!P0 BRA `(.L_x_88) ;  /* 0xfffffffc00bc8947 */ /* 0x002fea000383ffff */
[----:B------:R-:W-:Y:S05]  /*1920*/  EXIT ;  /* 0x000000000000794d */ /* 0x000fea0003800000 */
.L_x_82:
[----:B------:R-:W-:Y:S01]  /*1930*/  VIADD R8, R0, 0x1800000 ;  /* 0x0180000000087836 */ /* 0x000fe20000000000 */
[----:B------:R-:W0:Y:S04]  /*1940*/  LDCU UR4, c[0x0][0x38c] ;  /* 0x00007180ff0477ac */ /* 0x000e280008000800 */
[----:B------:R-:W-:-:S04]  /*1950*/  LOP3.LUT R8, R8, 0x7f800000, RZ, 0xc0, !PT ;  /* 0x7f80000008087812 */ /* 0x000fc800078ec0ff */
[----:B------:R-:W-:Y:S02]  /*1960*/  ISETP.GT.U32.AND P0, PT, R8, 0x1ffffff, PT ;  /* 0x01ffffff0800780c */ /* 0x000fe40003f04070 */
[----:B0-----:R-:W-:-:S11]  /*1970*/  ISETP.GE.AND P3, PT, R7, UR4, PT ;  /* 0x0000000407007c0c */ /* 0x001fd6000bf66270 */
[----:B------:R-:W-:Y:S05]  /*1980*/  @P0 BRA `(.L_x_89) ;  /* 0x00000000000c0947 */ /* 0x000fea0003800000 */
[----:B------:R-:W-:-:S07]  /*1990*/  MOV R8, 0x19b0 ;  /* 0x000019b000087802 */ /* 0x000fce0000000f00 */
[----:B------:R-:W-:Y:S05]  /*19a0*/  CALL.REL.NOINC `($__internal_4_$__cuda_sm20_rcp_rn_f32_slowpath) ;  /* 0x0000000800b87944 */ /* 0x000fea0003c00000 */
[----:B------:R-:W-:Y:S05]  /*19b0*/  BRA `(.L_x_90) ;  /* 0x0000000000107947 */ /* 0x000fea0003800000 */
.L_x_89:
[----:B------:R-:W0:Y:S02]  /*19c0*/  MUFU.RCP R9, R0 ;  /* 0x0000000000097308 */ /* 0x000e240000001000 */
[----:B0-----:R-:W-:-:S04]  /*19d0*/  FFMA R8, R0, R9, -1 ;  /* 0xbf80000000087423 */ /* 0x001fc80000000009 */
[----:B------:R-:W-:-:S04]  /*19e0*/  FADD.FTZ R8, -R8, -RZ ;  /* 0x800000ff08087221 */ /* 0x000fc80000010100 */
[----:B------:R-:W-:-:S07]  /*19f0*/  FFMA R0, R9, R8, R9 ;  /* 0x0000000809007223 */ /* 0x000fce0000000009 */
.L_x_90:
[----:B------:R-:W-:Y:S05]  /*1a00*/  @P3 EXIT ;  /* 0x000000000000394d */ /* 0x000fea0003800000 */
        /* <DEDUP_REMOVED lines=9> */
[----:B------:R-:W-:Y:S02]  /*1aa0*/  IADD3 R11, PT, PT, R11, -R10, -R12 ;  /* 0x8000000a0b0b7210 */ /* 0x000fe40007ffe80c */
[----:B0-----:R-:W-:-:S04]  /*1ab0*/  IADD3 R8, PT, PT, R13, 0xffffffe, RZ ;  /* 0x0ffffffe0d087810 */ /* 0x001fc80007ffe0ff */
[----:B------:R0:W1:Y:S02]  /*1ac0*/  F2I.FTZ.U32.TRUNC.NTZ R9, R8 ;  /* 0x0000000800097305 */ /* 0x000064000021f000 */
[----:B0-----:R-:W-:Y:S02]  /*1ad0*/  HFMA2 R8, -RZ, RZ, 0, 0 ;  /* 0x00000000ff087431 */ /* 0x001fe400000001ff */
[----:B-1----:R-:W-:-:S04]  /*1ae0*/  IMAD.MOV R15, RZ, RZ, -R9 ;  /* 0x000000ffff0f7224 */ /* 0x002fc800078e0a09 */
[----:B------:R-:W-:-:S04]  /*1af0*/  IMAD R15, R15, R6, RZ ;  /* 0x000000060f0f7224 */ /* 0x000fc800078e02ff */
[----:B------:R-:W-:-:S06]  /*1b00*/  IMAD.HI.U32 R14, R9, R15, R8 ;  /* 0x0000000f090e7227 */ /* 0x000fcc00078e0008 */
[----:B------:R-:W-:-:S04]  /*1b10*/  IMAD.HI.U32 R9, R14, R11, RZ ;  /* 0x0000000b0e097227 */ /* 0x000fc800078e00ff */
[----:B------:R-:W-:-:S04]  /*1b20*/  IMAD.MOV R8, RZ, RZ, -R9 ;  /* 0x000000ffff087224 */ /* 0x000fc800078e0a09 */
[----:B------:R-:W-:-:S05]  /*1b30*/  IMAD R11, R6, R8, R11 ;  /* 0x00000008060b7224 */ /* 0x000fca00078e020b */
[----:B------:R-:W-:-:S13]  /*1b40*/  ISETP.GE.U32.AND P0, PT, R11, R6, PT ;  /* 0x000000060b00720c */ /* 0x000fda0003f06070 */
[----:B------:R-:W-:Y:S01]  /*1b50*/  @P0 IMAD.IADD R11, R11, 0x1, -R6 ;  /* 0x000000010b0b0824 */ /* 0x000fe200078e0a06 */
[----:B------:R-:W-:-:S04]  /*1b60*/  @P0 IADD3 R9, PT, PT, R9, 0x1, RZ ;  /* 0x0000000109090810 */ /* 0x000fc80007ffe0ff */
        /* <DEDUP_REMOVED lines=9> */
[----:B------:R-:W-:Y:S01]  /*1c00*/  IMAD.WIDE.U32 R4, R7, 0x2, R4 ;  /* 0x0000000207047825 */ /* 0x000fe200078e0004 */
[----:B------:R-:W-:-:S04]  /*1c10*/  IADD3 R8, PT, PT, R8, 0x1, RZ ;  /* 0x0000000108087810 */ /* 0x000fc80007ffe0ff */
[----:B------:R-:W-:-:S05]  /*1c20*/  LOP3.LUT R8, R8, 0x3, RZ, 0xc0, !PT ;  /* 0x0000000308087812 */ /* 0x000fca00078ec0ff */
[----:B------:R-:W-:Y:S02]  /*1c30*/  IMAD R7, R8, R6, R7 ;  /* 0x0000000608077224 */ /* 0x000fe400078e0207 */
[----:B------:R-:W-:Y:S01]  /*1c40*/  IMAD.MOV R10, RZ, RZ, -R8 ;  /* 0x000000ffff0a7224 */ /* 0x000fe200078e0a08 */
[----:B0-----:R-:W-:-:S04]  /*1c50*/  IADD3 R4, P0, PT, R4, UR6, RZ ;  /* 0x0000000604047c10 */ /* 0x001fc8000ff1e0ff */
[----:B------:R-:W-:-:S09]  /*1c60*/  IADD3.X R5, PT, PT, R5, UR7, RZ, P0, !PT ;  /* 0x0000000705057c10 */ /* 0x000fd200087fe4ff */
.L_x_93:
[----:B0-----:R-:W-:Y:S01]  /*1c70*/  IMAD.MOV.U32 R8, RZ, RZ, R4 ;  /* 0x000000ffff087224 */ /* 0x001fe200078e0004 */
[----:B------:R-:W-:-:S05]  /*1c80*/  MOV R9, R5 ;  /* 0x0000000500097202 */ /* 0x000fca0000000f00 */
[----:B------:R-:W2:Y:S01]  /*1c90*/  LDG.E.U16 R4, desc[UR8][R8.64] ;  /* 0x0000000808047981 */ /* 0x000ea2000c1e1500 */
[----:B------:R-:W-:-:S05]  /*1ca0*/  VIADD R10, R10, 0x1 ;  /* 0x000000010a0a7836 */ /* 0x000fca0000000000 */
[----:B------:R-:W-:Y:S01]  /*1cb0*/  ISETP.NE.AND P0, PT, R10, RZ, PT ;  /* 0x000000ff0a00720c */ /* 0x000fe20003f05270 */
[----:B--2---:R-:W-:-:S05]  /*1cc0*/  HADD2.F32 R5, -RZ, R4.H0_H0 ;  /* 0x20000004ff057230 */ /* 0x004fca0000004100 */
[----:B------:R-:W-:-:S05]  /*1cd0*/  FMUL.SAT R5, R5, R0 ;  /* 0x0000000005057220 */ /* 0x000fca0000402000 */
[----:B------:R-:W-:-:S04]  /*1ce0*/  F2FP.F16.F32.PACK_AB R5, RZ, R5 ;  /* 0x00000005ff05723e */ /* 0x000fc800000000ff */
[----:B------:R-:W-:Y:S01]  /*1cf0*/  PRMT R11, R5, 0x7610, R11 ;  /* 0x00007610050b7816 */ /* 0x000fe2000000000b */
[----:B------:R-:W-:-:S04]  /*1d00*/  IMAD.WIDE.U32 R4, R6, 0x2, R8 ;  /* 0x0000000206047825 */ /* 0x000fc800078e0008 */
[----:B------:R0:W-:Y:S01]  /*1d10*/  STG.E.U16 desc[UR8][R8.64], R11 ;  /* 0x0000000b08007986 */ /* 0x0001e2000c101508 */
[----:B------:R-:W-:Y:S05]  /*1d20*/  @P0 BRA `(.L_x_93) ;  /* 0xfffffffc00d00947 */ /* 0x000fea000383ffff */
.L_x_92:
[----:B------:R-:W-:Y:S05]  /*1d30*/  BSYNC.RECONVERGENT B0 ;  /* 0x0000000000007941 */ /* 0x000fea0003800200 */
.L_x_91:
[----:B------:R-:W-:Y:S05]  /*1d40*/  @!P1 EXIT ;  /* 0x000000000000994d */ /* 0x000fea0003800000 */
.L_x_94:
[----:B------:R-:W-:-:S05]  /*1d50*/  IMAD.WIDE.U32 R4, R7, 0x2, R2 ;  /* 0x0000000207047825 */ /* 0x000fca00078e0002 */
[----:B0-----:R-:W2:Y:S01]  /*1d60*/  LDG.E.U16 R8, desc[UR8][R4.64] ;  /* 0x0000000804087981 */ /* 0x001ea2000c1e1500 */
[----:B------:R-:W-:Y:S02]  /*1d70*/  IMAD.IADD R11, R6, 0x1, R7 ;  /* 0x00000001060b7824 */ /* 0x000fe400078e0207 */
[----:B--2---:R-:W-:-:S05]  /*1d80*/  HADD2.F32 R9, -RZ, R8.H0_H0 ;  /* 0x20000008ff097230 */ /* 0x004fca0000004100 */
[----:B------:R-:W-:-:S05]  /*1d90*/  FMUL.SAT R9, R9, R0 ;  /* 0x0000000009097220 */ /* 0x000fca0000402000 */
[----:B------:R-:W-:-:S04]  /*1da0*/  F2FP.F16.F32.PACK_AB R9, RZ, R9 ;  /* 0x00000009ff09723e */ /* 0x000fc800000000ff */
[----:B------:R-:W-:Y:S01]  /*1db0*/  PRMT R12, R9, 0x7610, R12 ;  /* 0x00007610090c7816 */ /* 0x000fe2000000000c */
[----:B------:R-:W-:-:S04]  /*1dc0*/  IMAD.WIDE.U32 R8, R11, 0x2, R2 ;  /* 0x000000020b087825 */ /* 0x000fc800078e0002 */
[----:B------:R0:W-:Y:S04]  /*1dd0*/  STG.E.U16 desc[UR8][R4.64], R12 ;  /* 0x0000000c04007986 */ /* 0x0001e8000c101508 */
[----:B------:R-:W2:Y:S01]  /*1de0*/  LDG.E.U16 R7, desc[UR8][R8.64] ;  /* 0x0000000808077981 */ /* 0x000ea2000c1e1500 */
[----:B------:R-:W-:-:S05]  /*1df0*/  IADD3 R13, PT, PT, R11, R6, RZ ;  /* 0x000000060b0d7210 */ /* 0x000fca0007ffe0ff */
[----:B------:R-:W-:-:S04]  /*1e00*/  IMAD.WIDE.U32 R10, R13, 0x2, R2 ;  /* 0x000000020d0a7825 */ /* 0x000fc800078e0002 */
[----:B--2---:R-:W-:-:S05]  /*1e10*/  HADD2.F32 R7, -RZ, R7.H0_H0 ;  /* 0x20000007ff077230 */ /* 0x004fca0000004100 */
[----:B------:R-:W-:-:S05]  /*1e20*/  FMUL.SAT R7, R7, R0 ;  /* 0x0000000007077220 */ /* 0x000fca0000402000 */
[----:B------:R-:W-:-:S04]  /*1e30*/  F2FP.F16.F32.PACK_AB R7, RZ, R7 ;  /* 0x00000007ff07723e */ /* 0x000fc800000000ff */
[----:B0-----:R-:W-:-:S05]  /*1e40*/  PRMT R5, R7, 0x7610, R5 ;  /* 0x0000761007057816 */ /* 0x001fca0000000005 */
[----:B------:R0:W-:Y:S04]  /*1e50*/  STG.E.U16 desc[UR8][R8.64], R5 ;  /* 0x0000000508007986 */ /* 0x0001e8000c101508 */
[----:B------:R-:W2:Y:S01]  /*1e60*/  LDG.E.U16 R7, desc[UR8][R10.64] ;  /* 0x000000080a077981 */ /* 0x000ea2000c1e1500 */
[----:B------:R-:W-:-:S04]  /*1e70*/  IMAD.IADD R13, R13, 0x1, R6 ;  /* 0x000000010d0d7824 */ /* 0x000fc800078e0206 */
[----:B0-----:R-:W-:-:S04]  /*1e80*/  IMAD.WIDE.U32 R4, R13, 0x2, R2 ;  /* 0x000000020d047825 */ /* 0x001fc800078e0002 */
[----:B--2---:R-:W-:-:S05]  /*1e90*/  HADD2.F32 R7, -RZ, R7.H0_H0 ;  /* 0x20000007ff077230 */ /* 0x004fca0000004100 */
[----:B------:R-:W-:-:S05]  /*1ea0*/  FMUL.SAT R7, R7, R0 ;  /* 0x0000000007077220 */ /* 0x000fca0000402000 */
[----:B------:R-:W-:-:S04]  /*1eb0*/  F2FP.F16.F32.PACK_AB R7, RZ, R7 ;  /* 0x00000007ff07723e */ /* 0x000fc800000000ff */
[----:B------:R-:W-:-:S05]  /*1ec0*/  PRMT R9, R7, 0x7610, R9 ;  /* 0x0000761007097816 */ /* 0x000fca0000000009 */
[----:B------:R1:W-:Y:S04]  /*1ed0*/  STG.E.U16 desc[UR8][R10.64], R9 ;  /* 0x000000090a007986 */ /* 0x0003e8000c101508 */
[----:B------:R-:W2:Y:S02]  /*1ee0*/  LDG.E.U16 R7, desc[UR8][R4.64] ;  /* 0x0000000804077981 */ /* 0x000ea4000c1e1500 */
[----:B--2---:R-:W-:-:S05]  /*1ef0*/  HADD2.F32 R7, -RZ, R7.H0_H0 ;  /* 0x20000007ff077230 */ /* 0x004fca0000004100 */
[----:B------:R-:W-:-:S05]  /*1f00*/  FMUL.SAT R7, R7, R0 ;  /* 0x0000000007077220 */ /* 0x000fca0000402000 */
[----:B------:R-:W-:-:S04]  /*1f10*/  F2FP.F16.F32.PACK_AB R7, RZ, R7 ;  /* 0x00000007ff07723e */ /* 0x000fc800000000ff */
[----:B------:R-:W-:Y:S01]  /*1f20*/  PRMT R8, R7, 0x7610, R8 ;  /* 0x0000761007087816 */ /* 0x000fe20000000008 */
[----:B------:R-:W-:-:S04]  /*1f30*/  IMAD.IADD R7, R13, 0x1, R6 ;  /* 0x000000010d077824 */ /* 0x000fc800078e0206 */
[----:B------:R1:W-:Y:S01]  /*1f40*/  STG.E.U16 desc[UR8][R4.64], R8 ;  /* 0x0000000804007986 */ /* 0x0003e2000c101508 */
[----:B------:R-:W-:-:S13]  /*1f50*/  ISETP.GE.AND P0, PT, R7, UR4, PT ;  /* 0x0000000407007c0c */ /* 0x000fda000bf06270 */
[----:B-1----:R-:W-:Y:S05]  /*1f60*/  @!P0 BRA `(.L_x_94) ;  /* 0xfffffffc00788947 */ /* 0x002fea000383ffff */
[----:B------:R-:W-:Y:S05]  /*1f70*/  EXIT ;  /* 0x000000000000794d */ /* 0x000fea0003800000 */
.L_x_69:
[----:B------:R-:W1:Y:S02]  /*1f80*/  LDCU UR4, c[0x0][0x38c] ;  /* 0x00007180ff0477ac */ /* 0x000e640008000800 */
[----:B-1----:R-:W-:-:S13]  /*1f90*/  ISETP.GE.AND P0, PT, R7, UR4, PT ;  /* 0x0000000407007c0c */ /* 0x002fda000bf06270 */
[----:B------:R-:W-:Y:S05]  /*1fa0*/  @P0 EXIT ;  /* 0x000000000000094d */ /* 0x000fea0003800000 */
[----:B0-----:R-:W-:-:S04]  /*1fb0*/  I2FP.F32.U32 R0, UR4 ;  /* 0x0000000400007c45 */ /* 0x001fc80008201000 */
[----:B------:R-:W-:-:S04]  /*1fc0*/  IADD3 R8, PT, PT, R0, 0x1800000, RZ ;  /* 0x0180000000087810 */ /* 0x000fc80007ffe0ff */
[----:B------:R-:W-:-:S04]  /*1fd0*/  LOP3.LUT R8, R8, 0x7f800000, RZ, 0xc0, !PT ;  /* 0x7f80000008087812 */ /* 0x000fc800078ec0ff */
[----:B------:R-:W-:-:S13]  /*1fe0*/  ISETP.GT.U32.AND P0, PT, R8, 0x1ffffff, PT ;  /* 0x01ffffff0800780c */ /* 0x000fda0003f04070 */
[----:B------:R-:W-:Y:S05]  /*1ff0*/  @P0 BRA `(.L_x_95) ;  /* 0x00000000000c0947 */ /* 0x000fea0003800000 */
[----:B------:R-:W-:-:S07]  /*2000*/  MOV R8, 0x2020 ;  /* 0x0000202000087802 */ /* 0x000fce0000000f00 */
[----:B------:R-:W-:Y:S05]  /*2010*/  CALL.REL.NOINC `($__internal_4_$__cuda_sm20_rcp_rn_f32_slowpath) ;  /* 0x00000004001c7944 */ /* 0x000fea0003c00000 */
[----:B------:R-:W-:Y:S05]  /*2020*/  BRA `(.L_x_96) ;  /* 0x0000000000107947 */ /* 0x000fea0003800000 */
.L_x_95:
[----:B------:R-:W0:Y:S02]  /*2030*/  MUFU.RCP R9, R0 ;  /* 0x0000000000097308 */ /* 0x000e240000001000 */
[----:B0-----:R-:W-:-:S04]  /*2040*/  FFMA R8, R0, R9, -1 ;  /* 0xbf80000000087423 */ /* 0x001fc80000000009 */
[----:B------:R-:W-:-:S04]  /*2050*/  FADD.FTZ R8, -R8, -RZ ;  /* 0x800000ff08087221 */ /* 0x000fc80000010100 */
[----:B------:R-:W-:-:S07]  /*2060*/  FFMA R0, R9, R8, R9 ;  /* 0x0000000809007223 */ /* 0x000fce0000000009 */
.L_x_96:
[----:B------:R-:W0:Y:S01]  /*2070*/  I2F.U32.RP R13, R6 ;  /* 0x00000006000d7306 */ /* 0x000e220000209000 */
[----:B------:R-:W1:Y:S01]  /*2080*/  LDCU UR4, c[0x0][0x38c] ;  /* 0x00007180ff0477ac */ /* 0x000e620008000800 */
[----:B------:R-:W-:Y:S01]  /*2090*/  IADD3 R10, PT, PT, R7, R6, RZ ;  /* 0x00000006070a7210 */ /* 0x000fe20007ffe0ff */
[----:B------:R-:W-:Y:S01]  /*20a0*/  BSSY.RECONVERGENT B0, `(.L_x_97) ;  /* 0x000002b000007945 */ /* 0x000fe20003800200 */
[----:B------:R-:W-:Y:S02]  /*20b0*/  ISETP.NE.U32.AND P2, PT, R6, RZ, PT ;  /* 0x000000ff0600720c */ /* 0x000fe40003f45070 */
[----:B------:R-:W-:Y:S02]  /*20c0*/  F2FP.F16.F32.PACK_AB R0, RZ, R0 ;  /* 0x00000000ff00723e */ /* 0x000fe400000000ff */
[----:B0-----:R-:W0:Y:S01]  /*20d0*/  MUFU.RCP R13, R13 ;  /* 0x0000000d000d7308 */ /* 0x001e220000001000 */
[C---:B-1----:R-:W-:Y:S02]  /*20e0*/  ISETP.GE.AND P0, PT, R10.reuse, UR4, PT ;  /* 0x000000040a007c0c */ /* 0x042fe4000bf06270 */
[----:B------:R-:W-:-:S02]  /*20f0*/  VIMNMX R11, PT, PT, R10, UR4, !PT ;  /* 0x000000040a0b7c48 */ /* 0x000fc4000ffe0100 */
[----:B------:R-:W-:-:S04]  /*2100*/  SEL R12, RZ, 0x1, P0 ;  /* 0x00000001ff0c7807 */ /* 0x000fc80000000000 */
[----:B------:R-:W-:Y:S01]  /*2110*/  IADD3 R11, PT, PT, R11, -R10, -R12 ;  /* 0x8000000a0b0b7210 */ /* 0x000fe20007ffe80c */
[----:B0-----:R-:W-:-:S04]  /*2120*/  VIADD R8, R13, 0xffffffe ;  /* 0x0ffffffe0d087836 */ /* 0x001fc80000000000 */
[----:B------:R0:W1:Y:S02]  /*2130*/  F2I.FTZ.U32.TRUNC.NTZ R9, R8 ;  /* 0x0000000800097305 */ /* 0x000064000021f000 */
[----:B0-----:R-:W-:Y:S02]  /*2140*/  IMAD.MOV.U32 R8, RZ, RZ, RZ ;  /* 0x000000ffff087224 */ /* 0x001fe400078e00ff */
[----:B-1----:R-:W-:-:S04]  /*2150*/  IMAD.MOV R15, RZ, RZ, -R9 ;  /* 0x000000ffff0f7224 */ /* 0x002fc800078e0a09 */
[----:B------:R-:W-:-:S04]  /*2160*/  IMAD R15, R15, R6, RZ ;  /* 0x000000060f0f7224 */ /* 0x000fc800078e02ff */
[----:B------:R-:W-:-:S06]  /*2170*/  IMAD.HI.U32 R14, R9, R15, R8 ;  /* 0x0000000f090e7227 */ /* 0x000fcc00078e0008 */
[----:B------:R-:W-:-:S04]  /*2180*/  IMAD.HI.U32 R9, R14, R11, RZ ;  /* 0x0000000b0e097227 */ /* 0x000fc800078e00ff */
[----:B------:R-:W-:-:S04]  /*2190*/  IMAD.MOV R8, RZ, RZ, -R9 ;  /* 0x000000ffff087224 */ /* 0x000fc800078e0a09 */
[----:B------:R-:W-:-:S05]  /*21a0*/  IMAD R11, R6, R8, R11 ;  /* 0x00000008060b7224 */ /* 0x000fca00078e020b */
[----:B------:R-:W-:-:S13]  /*21b0*/  ISETP.GE.U32.AND P0, PT, R11, R6, PT ;  /* 0x000000060b00720c */ /* 0x000fda0003f06070 */
[----:B------:R-:W-:Y:S01]  /*21c0*/  @P0 IADD3 R11, PT, PT, R11, -R6, RZ ;  /* 0x800000060b0b0210 */ /* 0x000fe20007ffe0ff */
[----:B------:R-:W-:-:S03]  /*21d0*/  @P0 VIADD R9, R9, 0x1 ;  /* 0x0000000109090836 */ /* 0x000fc60000000000 */
[----:B------:R-:W-:-:S13]  /*21e0*/  ISETP.GE.U32.AND P1, PT, R11, R6, PT ;  /* 0x000000060b00720c */ /* 0x000fda0003f26070 */
[----:B------:R-:W-:Y:S01]  /*21f0*/  @P1 VIADD R9, R9, 0x1 ;  /* 0x0000000109091836 */ /* 0x000fe20000000000 */
[----:B------:R-:W-:-:S04]  /*2200*/  @!P2 LOP3.LUT R9, RZ, R6, RZ, 0x33, !PT ;  /* 0x00000006ff09a212 */ /* 0x000fc800078e33ff */
[----:B------:R-:W-:-:S04]  /*2210*/  IADD3 R8, PT, PT, R12, R9, RZ ;  /* 0x000000090c087210 */ /* 0x000fc80007ffe0ff */
[C---:B------:R-:W-:Y:S02]  /*2220*/  LOP3.LUT R9, R8.reuse, 0x3, RZ, 0xc0, !PT ;  /* 0x0000000308097812 */ /* 0x040fe400078ec0ff */
[----:B------:R-:W-:Y:S02]  /*2230*/  ISETP.GE.U32.AND P1, PT, R8, 0x3, PT ;  /* 0x000000030800780c */ /* 0x000fe40003f26070 */
[----:B------:R-:W-:-:S13]  /*2240*/  ISETP.NE.AND P0, PT, R9, 0x3, PT ;  /* 0x000000030900780c */ /* 0x000fda0003f05270 */
[----:B------:R-:W-:Y:S05]  /*2250*/  @!P0 BRA `(.L_x_98) ;  /* 0x00000000003c8947 */ /* 0x000fea0003800000 */
[----:B------:R-:W0:Y:S01]  /*2260*/  LDCU.64 UR6, c[0x0][0x380] ;  /* 0x00007000ff0677ac */ /* 0x000e220008000a00 */
[----:B------:R-:W-:Y:S02]  /*2270*/  VIADD R8, R8, 0x1 ;  /* 0x0000000108087836 */ /* 0x000fe40000000000 */
[----:B------:R-:W-:-:S03]  /*2280*/  IMAD.WIDE.U32 R4, R7, 0x2, R4 ;  /* 0x0000000207047825 */ /* 0x000fc600078e0004 */
[----:B------:R-:W-:-:S05]  /*2290*/  LOP3.LUT R8, R8, 0x3, RZ, 0xc0, !PT ;  /* 0x0000000308087812 */ /* 0x000fca00078ec0ff */
[----:B------:R-:W-:Y:S02]  /*22a0*/  IMAD R7, R8, R6, R7 ;  /* 0x0000000608077224 */ /* 0x000fe400078e0207 */
[----:B------:R-:W-:Y:S01]  /*22b0*/  IMAD.MOV R10, RZ, RZ, -R8 ;  /* 0x000000ffff0a7224 */ /* 0x000fe200078e0a08 */
[----:B0-----:R-:W-:-:S04]  /*22c0*/  IADD3 R4, P0, PT, R4, UR6, RZ ;  /* 0x0000000604047c10 */ /* 0x001fc8000ff1e0ff */
[----:B------:R-:W-:-:S09]  /*22d0*/  IADD3.X R5, PT, PT, R5, UR7, RZ, P0, !PT ;  /* 0x0000000705057c10 */ /* 0x000fd200087fe4ff */
.L_x_99:
[----:B------:R-:W-:Y:S01]  /*22e0*/  MOV R8, R4 ;  /* 0x0000000400087202 */ /* 0x000fe20000000f00 */
[----:B------:R-:W-:Y:S02]  /*22f0*/  IMAD.MOV.U32 R9, RZ, RZ, R5 ;  /* 0x000000ffff097224 */ /* 0x000fe400078e0005 */
[----:B------:R-:W-:Y:S02]  /*2300*/  VIADD R10, R10, 0x1 ;  /* 0x000000010a0a7836 */ /* 0x000fe40000000000 */
[----:B------:R-:W-:Y:S01]  /*2310*/  IMAD.WIDE.U32 R4, R6, 0x2, R8 ;  /* 0x0000000206047825 */ /* 0x000fe200078e0008 */
[----:B------:R0:W-:Y:S02]  /*2320*/  STG.E.U16 desc[UR8][R8.64], R0 ;  /* 0x0000000008007986 */ /* 0x0001e4000c101508 */
[----:B------:R-:W-:-:S13]  /*2330*/  ISETP.NE.AND P0, PT, R10, RZ, PT ;  /* 0x000000ff0a00720c */ /* 0x000fda0003f05270 */
[----:B0-----:R-:W-:Y:S05]  /*2340*/  @P0 BRA `(.L_x_99) ;  /* 0xfffffffc00e40947 */ /* 0x001fea000383ffff */
.L_x_98:
[----:B------:R-:W-:Y:S05]  /*2350*/  BSYNC.RECONVERGENT B0 ;  /* 0x0000000000007941 */ /* 0x000fea0003800200 */
.L_x_97:
[----:B------:R-:W-:Y:S05]  /*2360*/  @!P1 EXIT ;  /* 0x000000000000994d */ /* 0x000fea0003800000 */
.L_x_100:
[----:B------:R-:W-:Y:S01]  /*2370*/  IADD3 R9, PT, PT, R6, R7, RZ ;  /* 0x0000000706097210 */ /* 0x000fe20007ffe0ff */
[----:B------:R-:W-:Y:S01]  /*2380*/  IMAD.WIDE.U32 R4, R7, 0x2, R2 ;  /* 0x0000000207047825 */ /* 0x000fe200078e0002 */
[C---:B------:R-:W-:Y:S02]  /*2390*/  PRMT R14, R0.reuse, 0x7610, R14 ;  /* 0x00007610000e7816 */ /* 0x040fe4000000000e */
[C---:B------:R-:W-:Y:S01]  /*23a0*/  PRMT R15, R0.reuse, 0x7610, R15 ;  /* 0x00007610000f7816 */ /* 0x040fe2000000000f */
[C---:B------:R-:W-:Y:S01]  /*23b0*/  IMAD.IADD R11, R9.reuse, 0x1, R6 ;  /* 0x00000001090b7824 */ /* 0x040fe200078e0206 */
[----:B------:R-:W-:Y:S01]  /*23c0*/  PRMT R16, R0, 0x7610, R16 ;  /* 0x0000761000107816 */ /* 0x000fe20000000010 */
[----:B------:R-:W-:Y:S01]  /*23d0*/  IMAD.WIDE.U32 R8, R9, 0x2, R2 ;  /* 0x0000000209087825 */ /* 0x000fe200078e0002 */
[----:B------:R0:W-:Y:S03]  /*23e0*/  STG.E.U16 desc[UR8][R4.64], R0 ;  /* 0x0000000004007986 */ /* 0x0001e6000c101508 */
[C---:B------:R-:W-:Y:S01]  /*23f0*/  IMAD.IADD R7, R11.reuse, 0x1, R6 ;  /* 0x000000010b077824 */ /* 0x040fe200078e0206 */
[----:B------:R0:W-:Y:S01]  /*2400*/  STG.E.U16 desc[UR8][R8.64], R14 ;  /* 0x0000000e08007986 */ /* 0x0001e2000c101508 */
[----:B------:R-:W-:-:S04]  /*2410*/  IMAD.WIDE.U32 R10, R11, 0x2, R2 ;  /* 0x000000020b0a7825 */ /* 0x000fc800078e0002 */
[C---:B------:R-:W-:Y:S01]  /*2420*/  IMAD.WIDE.U32 R12, R7.reuse, 0x2, R2 ;  /* 0x00000002070c7825 */ /* 0x040fe200078e0002 */
[----:B------:R0:W-:Y:S01]  /*2430*/  STG.E.U16 desc[UR8][R10.64], R15 ;  /* 0x0000000f0a007986 */ /* 0x0001e2000c101508 */
[----:B------:R-:W-:-:S03]  /*2440*/  IADD3 R7, PT, PT, R7, R6, RZ ;  /* 0x0000000607077210 */ /* 0x000fc60007ffe0ff */
[----:B------:R0:W-:Y:S01]  /*2450*/  STG.E.U16 desc[UR8][R12.64], R16 ;  /* 0x000000100c007986 */ /* 0x0001e2000c101508 */
[----:B------:R-:W-:-:S13]  /*2460*/  ISETP.GE.AND P0, PT, R7, UR4, PT ;  /* 0x0000000407007c0c */ /* 0x000fda000bf06270 */
[----:B0-----:R-:W-:Y:S05]  /*2470*/  @!P0 BRA `(.L_x_100) ;  /* 0xfffffffc00bc8947 */ /* 0x001fea000383ffff */
[----:B------:R-:W-:Y:S05]  /*2480*/  EXIT ;  /* 0x000000000000794d */ /* 0x000fea0003800000 */
        .weak           $__internal_4_$__cuda_sm20_rcp_rn_f32_slowpath
        .type           $__internal_4_$__cuda_sm20_rcp_rn_f32_slowpath,@function
        .size           $__internal_4_$__cuda_sm20_rcp_rn_f32_slowpath,(.L_x_161 - $__internal_4_$__cuda_sm20_rcp_rn_f32_slowpath)
$__internal_4_$__cuda_sm20_rcp_rn_f32_slowpath:
[----:B------:R-:W-:-:S05]  /*2490*/  IMAD.SHL.U32 R9, R0, 0x2, RZ ;  /* 0x0000000200097824 */ /* 0x000fca00078e00ff */
[----:B------:R-:W-:-:S04]  /*24a0*/  SHF.R.U32.HI R14, RZ, 0x18, R9 ;  /* 0x00000018ff0e7819 */ /* 0x000fc80000011609 */
[----:B------:R-:W-:-:S13]  /*24b0*/  ISETP.NE.U32.AND P0, PT, R14, RZ, PT ;  /* 0x000000ff0e00720c */ /* 0x000fda0003f05070 */
[----:B------:R-:W-:Y:S05]  /*24c0*/  @P0 BRA `(.L_x_101) ;  /* 0x00000000002c0947 */ /* 0x000fea0003800000 */
[----:B------:R-:W-:-:S05]  /*24d0*/  IMAD.SHL.U32 R9, R0, 0x2, RZ ;  /* 0x0000000200097824 */ /* 0x000fca00078e00ff */
[----:B------:R-:W-:-:S13]  /*24e0*/  ISETP.NE.AND P0, PT, R9, RZ, PT ;  /* 0x000000ff0900720c */ /* 0x000fda0003f05270 */
[----:B------:R2:W3:Y:S01]  /*24f0*/  @!P0 MUFU.RCP R9, R0 ;  /* 0x0000000000098308 */ /* 0x0004e20000001000 */
[----:B------:R-:W-:Y:S05]  /*2500*/  @!P0 BRA `(.L_x_102) ;  /* 0x0000000000a48947 */ /* 0x000fea0003800000 */
[----:B------:R-:W-:-:S04]  /*2510*/  FFMA R10, R0, 1.84467440737095516160e+19, RZ ;  /* 0x5f800000000a7823 */ /* 0x000fc800000000ff */
[----:B---3--:R-:W2:Y:S02]  /*2520*/  MUFU.RCP R9, R10 ;  /* 0x0000000a00097308 */ /* 0x008ea40000001000 */
[----:B--2---:R-:W-:-:S04]  /*2530*/  FFMA R0, R10, R9, -1 ;  /* 0xbf8000000a007423 */ /* 0x004fc80000000009 */
[----:B------:R-:W-:-:S04]  /*2540*/  FADD.FTZ R0, -R0, -RZ ;  /* 0x800000ff00007221 */ /* 0x000fc80000010100 */
[----:B------:R-:W-:-:S04]  /*2550*/  FFMA R0, R9, R0, R9 ;  /* 0x0000000009007223 */ /* 0x000fc80000000009 */
[----:B------:R-:W-:Y:S01]  /*2560*/  FFMA R9, R0, 1.84467440737095516160e+19, RZ ;  /* 0x5f80000000097823 */ /* 0x000fe200000000ff */
[----:B------:R-:W-:Y:S06]  /*2570*/  BRA `(.L_x_102) ;  /* 0x0000000000887947 */ /* 0x000fec0003800000 */
.L_x_101:
[----:B------:R-:W-:-:S04]  /*2580*/  IADD3 R16, PT, PT, R14, -0xfd, RZ ;  /* 0xffffff030e107810 */ /* 0x000fc80007ffe0ff */
        /* <DEDUP_REMOVED lines=23> */
[----:B------:R-:W-:-:S04]  /*2700*/  SEL R9, RZ, 0x1, !P0 ;  /* 0x00000001ff097807 */ /* 0x000fc80004000000 */
[----:B------:R-:W-:-:S04]  /*2710*/  IADD3 R9, PT, PT, -R9, RZ, RZ ;  /* 0x000000ff09097210 */ /* 0x000fc80007ffe1ff */
[----:B------:R-:W-:Y:S01]  /*2720*/  ISETP.GE.AND P0, PT, R9, RZ, PT ;  /* 0x000000ff0900720c */ /* 0x000fe20003f06270 */
[----:B------:R-:W-:-:S05]  /*2730*/  VIADD R9, R14, 0xffffff04 ;  /* 0xffffff040e097836 */ /* 0x000fca0000000000 */
[----:B------:R-:W-:-:S07]  /*2740*/  SHF.R.U32.HI R9, RZ, R9, R10 ;  /* 0x00000009ff097219 */ /* 0x000fce000001160a */
[----:B------:R-:W-:-:S05]  /*2750*/  @!P0 VIADD R9, R9, 0x1 ;  /* 0x0000000109098836 */ /* 0x000fca0000000000 */
[----:B------:R-:W-:-:S04]  /*2760*/  @!P1 SHF.L.U32 R9, R9, 0x1, RZ ;  /* 0x0000000109099819 */ /* 0x000fc800000006ff */
[----:B------:R-:W-:Y:S01]  /*2770*/  LOP3.LUT R9, R9, 0x80000000, R0, 0xf8, !PT ;  /* 0x8000000009097812 */ /* 0x000fe200078ef800 */
[----:B------:R-:W-:Y:S06]  /*2780*/  BRA `(.L_x_102) ;  /* 0x0000000000047947 */ /* 0x000fec0003800000 */
.L_x_103:
[----:B------:R0:W1:Y:S02]  /*2790*/  MUFU.RCP R9, R0 ;  /* 0x0000000000097308 */ /* 0x0000640000001000 */
.L_x_102:
[----:B0123--:R-:W-:Y:S02]  /*27a0*/  IMAD.MOV.U32 R0, RZ, RZ, R9 ;  /* 0x000000ffff007224 */ /* 0x00ffe400078e0009 */
[----:B------:R-:W-:-:S04]  /*27b0*/  HFMA2 R9, -RZ, RZ, 0, 0 ;  /* 0x00000000ff097431 */ /* 0x000fc800000001ff */
[----:B------:R-:W-:Y:S05]  /*27c0*/  RET.REL.NODEC R8 `(_Z14softmax_kernelP6__halfii) ;  /* 0xffffffd8080c7950 */ /* 0x000fea0003c3ffff */
.L_x_104:
        /* <DEDUP_REMOVED lines=11> */
.L_x_161:


//--------------------- .text._Z17vector_add_kernelPK6__halfS1_PS_i --------------------------
	.section	.text._Z17vector_add_kernelPK6__halfS1_PS_i,"ax",@progbits
	.align	128
        .global         _Z17vector_add_kernelPK6__halfS1_PS_i
        .type           _Z17vector_add_kernelPK6__halfS1_PS_i,@function
        .size           _Z17vector_add_kernelPK6__halfS1_PS_i,(.L_x_170 - _Z17vector_add_kernelPK6__halfS1_PS_i)
        .other          _Z17vector_add_kernelPK6__halfS1_PS_i,@"STO_CUDA_ENTRY STV_DEFAULT"
_Z17vector_add_kernelPK6__halfS1_PS_i:
.text._Z17vector_add_kernelPK6__halfS1_PS_i:
[----:B------:R-:W-:Y:S01]  /*0000*/  LDC R1, c[0x0][0x37c] ;  /* 0x0000df00ff017b82 */ /* 0x000fe20000000800 */
[----:B------:R-:W0:Y:S07]  /*0010*/  S2R R0, SR_TID.X ;  /* 0x0000000000007919 */ /* 0x000e2e0000002100 */
[----:B------:R-:W0:Y:S01]  /*0020*/  S2UR UR4, SR_CTAID.X ;  /* 0x00000000000479c3 */ /* 0x000e220000002500 */
[----:B------:R-:W1:Y:S07]  /*0030*/  LDCU UR5, c[0x0][0x398] ;  /* 0x00007300ff0577ac */ /* 0x000e6e0008000800 */
[----:B------:R-:W0:Y:S02]  /*0040*/  LDC R9, c[0x0][0x360] ;  /* 0x0000d800ff097b82 */ /* 0x000e240000000800 */
[----:B0-----:R-:W-:-:S05]  /*0050*/  IMAD R9, R9, UR4, R0 ;  /* 0x0000000409097c24 */ /* 0x001fca000f8e0200 */
[----:B-1----:R-:W-:-:S13]  /*0060*/  ISETP.GE.AND P0, PT, R9, UR5, PT ;  /* 0x0000000509007c0c */ /* 0x002fda000bf06270 */
[----:B------:R-:W-:Y:S05]  /*0070*/  @P0 EXIT ;  /* 0x000000000000094d */ /* 0x000fea0003800000 */
[----:B------:R-:W0:Y:S01]  /*0080*/  LDC.64 R2, c[0x0][0x380] ;  /* 0x0000e000ff027b82 */ /* 0x000e220000000a00 */
[----:B------:R-:W1:Y:S07]  /*0090*/  LDCU.64 UR4, c[0x0][0x358] ;  /* 0x00006b00ff0477ac */ /* 0x000e6e0008000a00 */
[----:B------:R-:W2:Y:S08]  /*00a0*/  LDC.64 R4, c[0x0][0x388] ;  /* 0x0000e200ff047b82 */ /* 0x000eb00000000a00 */
[----:B------:R-:W3:Y:S01]  /*00b0*/  LDC.64 R6, c[0x0][0x390] ;  /* 0x0000e400ff067b82 */ /* 0x000ee20000000a00 */
[----:B0-----:R-:W-:-:S06]  /*00c0*/  IMAD.WIDE R2, R9, 0x2, R2 ;  /* 0x0000000209027825 */ /* 0x001fcc00078e0202 */
[----:B-1----:R-:W4:Y:S01]  /*00d0*/  LDG.E.U16.CONSTANT R2, desc[UR4][R2.64] ;  /* 0x0000000402027981 */ /* 0x002f22000c1e9500 */
[----:B--2---:R-:W-:-:S06]  /*00e0*/  IMAD.WIDE R4, R9, 0x2, R4 ;  /* 0x0000000209047825 */ /* 0x004fcc00078e0204 */
[----:B------:R-:W2:Y:S01]  /*00f0*/  LDG.E.U16.CONSTANT R4, desc[UR4][R4.64] ;  /* 0x0000000404047981 */ /* 0x000ea2000c1e9500 */
[----:B---3--:R-:W-:-:S04]  /*0100*/  IMAD.WIDE R6, R9, 0x2, R6 ;  /* 0x0000000209067825 */ /* 0x008fc800078e0206 */
[----:B----4-:R-:W-:Y:S02]  /*0110*/  HADD2.F32 R0, -RZ, R2.H0_H0 ;  /* 0x20000002ff007230 */ /* 0x010fe40000004100 */
[----:B--2---:R-:W-:-:S05]  /*0120*/  HADD2.F32 R11, -RZ, R4.H0_H0 ;  /* 0x20000004ff0b7230 */ /* 0x004fca0000004100 */
[----:B------:R-:W-:-:S05]  /*0130*/  FADD R0, R0, R11 ;  /* 0x0000000b00007221 */ /* 0x000fca0000000000 */
[----:B------:R-:W-:-:S05]  /*0140*/  F2FP.F16.F32.PACK_AB R0, RZ, R0 ;  /* 0x00000000ff00723e */ /* 0x000fca00000000ff */
[----:B------:R-:W-:Y:S01]  /*0150*/  STG.E.U16 desc[UR4][R6.64], R0 ;  /* 0x0000000006007986 */ /* 0x000fe2000c101504 */
[----:B------:R-:W-:Y:S05]  /*0160*/  EXIT ;  /* 0x000000000000794d */ /* 0x000fea0003800000 */
.L_x_105:
        /* <DEDUP_REMOVED lines=9> */
.L_x_170:


//--------------------- .text._Z22elementwise_mul_kernelPK6__halfS1_PS_i --------------------------
	.section	.text._Z22elementwise_mul_kernelPK6__halfS1_PS_i,"ax",@progbits
	.align	128
        .global         _Z22elementwise_mul_kernelPK6__halfS1_PS_i
        .type           _Z22elementwise_mul_kernelPK6__halfS1_PS_i,@function
        .size           _Z22elementwise_mul_kernelPK6__halfS1_PS_i,(.L_x_171 - _Z22elementwise_mul_kernelPK6__halfS1_PS_i)
        .other          _Z22elementwise_mul_kernelPK6__halfS1_PS_i,@"STO_CUDA_ENTRY STV_DEFAULT"
_Z22elementwise_mul_kernelPK6__halfS1_PS_i:
.text._Z22elementwise_mul_kernelPK6__halfS1_PS_i:
        /* <DEDUP_REMOVED lines=19> */
[----:B------:R-:W-:-:S05]  /*0130*/  FMUL R0, R0, R11 ;  /* 0x0000000b00007220 */ /* 0x000fca0000400000 */
[----:B------:R-:W-:-:S05]  /*0140*/  F2FP.F16.F32.PACK_AB R0, RZ, R0 ;  /* 0x00000000ff00723e */ /* 0x000fca00000000ff */
[----:B------:R-:W-:Y:S01]  /*0150*/  STG.E.U16 desc[UR4][R6.64], R0 ;  /* 0x0000000006007986 */ /* 0x000fe2000c101504 */
[----:B------:R-:W-:Y:S05]  /*0160*/  EXIT ;  /* 0x000000000000794d */ /* 0x000fea0003800000 */
.L_x_106:
        /* <DEDUP_REMOVED lines=9> */
.L_x_171:


//--------------------- .text._Z15silu_mul_kernelPK6__halfS1_PS_i --------------------------
	.section	.text._Z15silu_mul_kernelPK6__halfS1_PS_i,"ax",@progbits
	.align	128
        .global         _Z15silu_mul_kernelPK6__halfS1_PS_i
        .type           _Z15silu_mul_kernelPK6__halfS1_PS_i,@function
        .size           _Z15silu_mul_kernelPK6__halfS1_PS_i,(.L_x_162 - _Z15silu_mul_kernelPK6__halfS1_PS_i)
        .other          _Z15silu_mul_kernelPK6__halfS1_PS_i,@"STO_CUDA_ENTRY STV_DEFAULT"
_Z15silu_mul_kernelPK6__halfS1_PS_i:
.text._Z15silu_mul_kernelPK6__halfS1_PS_i:
        /* <DEDUP_REMOVED lines=10> */
[----:B------:R-:W2:Y:S01]  /*00a0*/  LDC.64 R6, c[0x0][0x380] ;  /* 0x0000e000ff067b82 */ /* 0x000ea20000000a00 */
[----:B0-----:R-:W-:-:S05]  /*00b0*/  IMAD.WIDE R8, R2, 0x2, R8 ;  /* 0x0000000202087825 */ /* 0x001fca00078e0208 */
[----:B-1----:R-:W3:Y:S01]  /*00c0*/  LDG.E.U16.CONSTANT R4, desc[UR4][R8.64] ;  /* 0x0000000408047981 */ /* 0x002ee2000c1e9500 */
[----:B--2---:R-:W-:-:S06]  /*00d0*/  IMAD.WIDE R6, R2, 0x2, R6 ;  /* 0x0000000202067825 */ /* 0x004fcc00078e0206 */
[----:B------:R-:W2:Y:S01]  /*00e0*/  LDG.E.U16.CONSTANT R6, desc[UR4][R6.64] ;  /* 0x0000000406067981 */ /* 0x000ea2000c1e9500 */
[----:B---3--:R-:W-:-:S05]  /*00f0*/  HADD2.F32 R4, -RZ, R4.H0_H0 ;  /* 0x20000004ff047230 */ /* 0x008fca0000004100 */
[----:B------:R-:W-:Y:S01]  /*0100*/  FSETP.NE.AND P0, PT, |R4|, +INF , PT ;  /* 0x7f8000000400780b */ /* 0x000fe20003f05200 */
[----:B--2---:R-:W-:-:S05]  /*0110*/  HADD2.F32 R0, -RZ, R6.H0_H0 ;  /* 0x20000006ff007230 */ /* 0x004fca0000004100 */
[----:B------:R-:W-:-:S13]  /*0120*/  FSETP.NE.AND P0, PT, |R0|, +INF , P0 ;  /* 0x7f8000000000780b */ /* 0x000fda0000705200 */
[----:B------:R-:W0:Y:S02]  /*0130*/  @!P0 LDC.64 R10, c[0x0][0x390] ;  /* 0x0000e400ff0a8b82 */ /* 0x000e240000000a00 */
[----:B0-----:R-:W-:-:S05]  /*0140*/  @!P0 IMAD.WIDE R10, R2, 0x2, R10 ;  /* 0x00000002020a8825 */ /* 0x001fca00078e020a */
[----:B------:R0:W-:Y:S01]  /*0150*/  @!P0 STG.E.U16 desc[UR4][R10.64], RZ ;  /* 0x000000ff0a008986 */ /* 0x0001e2000c101504 */
[----:B------:R-:W-:Y:S05]  /*0160*/  @!P0 EXIT ;  /* 0x000000000000894d */ /* 0x000fea0003800000 */
[----:B------:R-:W-:Y:S01]  /*0170*/  FMNMX R0, R0, -88, !PT ;  /* 0xc2b0000000007809 */ /* 0x000fe20007800000 */
[----:B------:R-:W-:Y:S01]  /*0180*/  IMAD.MOV.U32 R3, RZ, RZ, 0x3bbb989d ;  /* 0x3bbb989dff037424 */ /* 0x000fe200078e00ff */
[----:B------:R-:W-:Y:S01]  /*0190*/  BSSY.RECONVERGENT B0, `(.L_x_107) ;  /* 0x0000016000007945 */ /* 0x000fe20003800200 */
[----:B------:R-:W-:Y:S01]  /*01a0*/  IMAD.MOV.U32 R6, RZ, RZ, 0x437c0000 ;  /* 0x437c0000ff067424 */ /* 0x000fe200078e00ff */
[----:B------:R-:W-:-:S05]  /*01b0*/  FMNMX R0, R0, 88, PT ;  /* 0x42b0000000007809 */ /* 0x000fca0003800000 */
[----:B------:R-:W-:-:S04]  /*01c0*/  FFMA.SAT R3, R0, -R3, 0.5 ;  /* 0x3f00000000037423 */ /* 0x000fc80000002803 */
[----:B------:R-:W-:-:S04]  /*01d0*/  FFMA.RM R3, R3, R6, 12582913 ;  /* 0x4b40000103037423 */ /* 0x000fc80000004006 */
[C---:B------:R-:W-:Y:S01]  /*01e0*/  FADD R5, R3.reuse, -12583039 ;  /* 0xcb40007f03057421 */ /* 0x040fe20000000000 */
[----:B------:R-:W-:-:S03]  /*01f0*/  IMAD.SHL.U32 R3, R3, 0x800000, RZ ;  /* 0x0080000003037824 */ /* 0x000fc600078e00ff */
[----:B------:R-:W-:-:S04]  /*0200*/  FFMA R5, R0, -1.4426950216293334961, -R5 ;  /* 0xbfb8aa3b00057823 */ /* 0x000fc80000000805 */
[----:B------:R-:W-:-:S04]  /*0210*/  FFMA R5, R0, -1.925963033500011079e-08, R5 ;  /* 0xb2a5706000057823 */ /* 0x000fc80000000005 */
[----:B------:R-:W1:Y:S02]  /*0220*/  MUFU.EX2 R6, R5 ;  /* 0x0000000500067308 */ /* 0x000e640000000800 */
[----:B-1----:R-:W-:-:S06]  /*0230*/  FFMA R3, R3, R6, 1 ;  /* 0x3f80000003037423 */ /* 0x002fcc0000000006 */
[----:B------:R-:W1:Y:S08]  /*0240*/  MUFU.RCP R6, R3 ;  /* 0x0000000300067308 */ /* 0x000e700000001000 */
[----:B------:R-:W2:Y:S01]  /*0250*/  FCHK P0, R0, R3 ;  /* 0x0000000300007302 */ /* 0x000ea20000000000 */
[----:B-1----:R-:W-:-:S04]  /*0260*/  FFMA R7, -R3, R6, 1 ;  /* 0x3f80000003077423 */ /* 0x002fc80000000106 */
[----:B------:R-:W-:-:S04]  /*0270*/  FFMA R7, R6, R7, R6 ;  /* 0x0000000706077223 */ /* 0x000fc80000000006 */
[----:B------:R-:W-:-:S04]  /*0280*/  FFMA R6, R0, R7, RZ ;  /* 0x0000000700067223 */ /* 0x000fc800000000ff */
[----:B------:R-:W-:-:S04]  /*0290*/  FFMA R8, -R3, R6, R0 ;  /* 0x0000000603087223 */ /* 0x000fc80000000100 */
[----:B------:R-:W-:Y:S01]  /*02a0*/  FFMA R9, R7, R8, R6 ;  /* 0x0000000807097223 */ /* 0x000fe20000000006 */
[----:B--2---:R-:W-:Y:S06]  /*02b0*/  @!P0 BRA `(.L_x_108) ;  /* 0x00000000000c8947 */ /* 0x004fec0003800000 */
[----:B------:R-:W-:-:S07]  /*02c0*/  MOV R6, 0x2e0 ;  /* 0x000002e000067802 */ /* 0x000fce0000000f00 */
[----:B0-----:R-:W-:Y:S05]  /*02d0*/  CALL.REL.NOINC `($__internal_5_$__cuda_sm3x_div_rn_noftz_f32_slowpath) ;  /* 0x0000000000287944 */ /* 0x001fea0003c00000 */
[----:B------:R-:W-:-:S07]  /*02e0*/  IMAD.MOV.U32 R9, RZ, RZ, R0 ;  /* 0x000000ffff097224 */ /* 0x000fce00078e0000 */
.L_x_108:
[----:B------:R-:W-:Y:S05]  /*02f0*/  BSYNC.RECONVERGENT B0 ;  /* 0x0000000000007941 */ /* 0x000fea0003800200 */
.L_x_107:
[----:B------:R-:W1:Y:S01]  /*0300*/  LDC.64 R6, c[0x0][0x390] ;  /* 0x0000e400ff067b82 */ /* 0x000e620000000a00 */
[----:B------:R-:W-:-:S05]  /*0310*/  FMUL R9, R4, R9 ;  /* 0x0000000904097220 */ /* 0x000fca0000400000 */
[----:B------:R-:W-:-:S04]  /*0320*/  FMNMX R9, R9, -65504, !PT ;  /* 0xc77fe00009097809 */ /* 0x000fc80007800000 */
[----:B------:R-:W-:-:S04]  /*0330*/  FMNMX R9, R9, 65504, PT ;  /* 0x477fe00009097809 */ /* 0x000fc80003800000 */
[----:B------:R-:W-:Y:S01]  /*0340*/  F2FP.F16.F32.PACK_AB R9, RZ, R9 ;  /* 0x00000009ff09723e */ /* 0x000fe200000000ff */
[----:B-1----:R-:W-:-:S05]  /*0350*/  IMAD.WIDE R6, R2, 0x2, R6 ;  /* 0x0000000202067825 */ /* 0x002fca00078e0206 */
[----:B------:R-:W-:Y:S01]  /*0360*/  STG.E.U16 desc[UR4][R6.64], R9 ;  /* 0x0000000906007986 */ /* 0x000fe2000c101504 */
[----:B------:R-:W-:Y:S05]  /*0370*/  EXIT ;  /* 0x000000000000794d */ /* 0x000fea0003800000 */
        .weak           $__internal_5_$__cuda_sm3x_div_rn_noftz_f32_slowpath
        .type           $__internal_5_$__cuda_sm3x_div_rn_noftz_f32_slowpath,@function
        .size           $__internal_5_$__cuda_sm3x_div_rn_noftz_f32_slowpath,(.L_x_162 - $__internal_5_$__cuda_sm3x_div_rn_noftz_f32_slowpath)
$__internal_5_$__cuda_sm3x_div_rn_noftz_f32_slowpath:
[--C-:B------:R-:W-:Y:S01]  /*0380*/  SHF.R.U32.HI R7, RZ, 0x17, R3.reuse ;  /* 0x00000017ff077819 */ /* 0x100fe20000011603 */
[----:B------:R-:W-:Y:S01]  /*0390*/  BSSY.RECONVERGENT B1, `(.L_x_109) ;  /* 0x0000064000017945 */ /* 0x000fe20003800200 */
[--C-:B------:R-:W-:Y:S01]  /*03a0*/  SHF.R.U32.HI R5, RZ, 0x17, R0.reuse ;  /* 0x00000017ff057819 */ /* 0x100fe20000011600 */
[----:B------:R-:W-:Y:S01]  /*03b0*/  IMAD.MOV.U32 R8, RZ, RZ, R0 ;  /* 0x000000ffff087224 */ /* 0x000fe200078e0000 */
        /* <DEDUP_REMOVED lines=32> */
.L_x_110:
[----:B------:R-:W-:Y:S01]  /*05c0*/  LEA R0, R7, 0xc0800000, 0x17 ;  /* 0xc080000007007811 */ /* 0x000fe200078eb8ff */
[----:B------:R-:W-:Y:S01]  /*05d0*/  VIADD R5, R5, 0xffffff81 ;  /* 0xffffff8105057836 */ /* 0x000fe20000000000 */
[----:B------:R-:W-:Y:S03]  /*05e0*/  BSSY.RECONVERGENT B2, `(.L_x_115) ;  /* 0x0000035000027945 */ /* 0x000fe60003800200 */
[----:B------:R-:W-:Y:S02]  /*05f0*/  IMAD.IADD R9, R9, 0x1, -R0 ;  /* 0x0000000109097824 */ /* 0x000fe400078e0a00 */
[C---:B------:R-:W-:Y:S01]  /*0600*/  IMAD R0, R5.reuse, -0x800000, R8 ;  /* 0xff80000005007824 */ /* 0x040fe200078e0208 */
[----:B------:R-:W-:Y:S01]  /*0610*/  IADD3 R5, PT, PT, R5, 0x7f, -R7 ;  /* 0x0000007f05057810 */ /* 0x000fe20007ffe807 */
[----:B------:R-:W0:Y:S01]  /*0620*/  MUFU.RCP R3, R9 ;  /* 0x0000000900037308 */ /* 0x000e220000001000 */
[----:B------:R-:W-:-:S03]  /*0630*/  FADD.FTZ R11, -R9, -RZ ;  /* 0x800000ff090b7221 */ /* 0x000fc60000010100 */
[----:B------:R-:W-:Y:S02]  /*0640*/  IMAD.IADD R5, R5, 0x1, R10 ;  /* 0x0000000105057824 */ /* 0x000fe400078e020a */
        /* <DEDUP_REMOVED lines=20> */
[CC--:B------:R-:W-:Y:S01]  /*0790*/  FFMA.RZ R3, R12.reuse, R8.reuse, R13 ;  /* 0x000000080c037223 */ /* 0x0c0fe2000000c00d */
[C---:B------:R-:W-:Y:S01]  /*07a0*/  VIADD R10, R7.reuse, 0x20 ;  /* 0x00000020070a7836 */ /* 0x040fe20000000000 */
[C---:B------:R-:W-:Y:S02]  /*07b0*/  ISETP.NE.AND P2, PT, R7.reuse, RZ, PT ;  /* 0x000000ff0700720c */ /* 0x040fe40003f45270 */
[----:B------:R-:W-:Y:S01]  /*07c0*/  ISETP.NE.AND P1, PT, R7, RZ, PT ;  /* 0x000000ff0700720c */ /* 0x000fe20003f25270 */
[----:B------:R-:W-:Y:S01]  /*07d0*/  IMAD.MOV R7, RZ, RZ, -R7 ;  /* 0x000000ffff077224 */ /* 0x000fe200078e0a07 */
[----:B------:R-:W-:Y:S01]  /*07e0*/  LOP3.LUT R5, R3, 0x7fffff, RZ, 0xc0, !PT ;  /* 0x007fffff03057812 */ /* 0x000fe200078ec0ff */
[CCC-:B------:R-:W-:Y:S01]  /*07f0*/  FFMA.RP R3, R12.reuse, R8.reuse, R13.reuse ;  /* 0x000000080c037223 */ /* 0x1c0fe2000000800d */
[----:B------:R-:W-:Y:S02]  /*0800*/  FFMA.RM R8, R12, R8, R13 ;  /* 0x000000080c087223 */ /* 0x000fe4000000400d */
[----:B------:R-:W-:-:S03]  /*0810*/  LOP3.LUT R5, R5, 0x800000, RZ, 0xfc, !PT ;  /* 0x0080000005057812 */ /* 0x000fc600078efcff */
[----:B------:R-:W-:Y:S02]  /*0820*/  FSETP.NEU.FTZ.AND P0, PT, R3, R8, PT ;  /* 0x000000080300720b */ /* 0x000fe40003f1d000 */
[----:B------:R-:W-:Y:S02]  /*0830*/  SHF.L.U32 R10, R5, R10, RZ ;  /* 0x0000000a050a7219 */ /* 0x000fe400000006ff */
[----:B------:R-:W-:Y:S02]  /*0840*/  SEL R8, R7, RZ, P2 ;  /* 0x000000ff07087207 */ /* 0x000fe40001000000 */
[----:B------:R-:W-:Y:S02]  /*0850*/  ISETP.NE.AND P1, PT, R10, RZ, P1 ;  /* 0x000000ff0a00720c */ /* 0x000fe40000f25270 */
[----:B------:R-:W-:Y:S02]  /*0860*/  SHF.R.U32.HI R8, RZ, R8, R5 ;  /* 0x00000008ff087219 */ /* 0x000fe40000011605 */
[----:B------:R-:W-:-:S02]  /*0870*/  PLOP3.LUT P0, PT, P0, P1, PT, 0xf8, 0x8f ;  /* 0x00000000008f781c */ /* 0x000fc40000703f70 */
[----:B------:R-:W-:Y:S02]  /*0880*/  SHF.R.U32.HI R10, RZ, 0x1, R8 ;  /* 0x00000001ff0a7819 */ /* 0x000fe40000011608 */
[----:B------:R-:W-:-:S04]  /*0890*/  SEL R3, RZ, 0x1, !P0 ;  /* 0x00000001ff037807 */ /* 0x000fc80004000000 */
[----:B------:R-:W-:-:S04]  /*08a0*/  LOP3.LUT R3, R3, 0x1, R10, 0xf8, !PT ;  /* 0x0000000103037812 */ /* 0x000fc800078ef80a */
[----:B------:R-:W-:-:S05]  /*08b0*/  LOP3.LUT R3, R3, R8, RZ, 0xc0, !PT ;  /* 0x0000000803037212 */ /* 0x000fca00078ec0ff */
[----:B------:R-:W-:-:S05]  /*08c0*/  IMAD.IADD R3, R10, 0x1, R3 ;  /* 0x000000010a037824 */ /* 0x000fca00078e0203 */
[----:B------:R-:W-:Y:S01]  /*08d0*/  LOP3.LUT R0, R3, R0, RZ, 0xfc, !PT ;  /* 0x0000000003007212 */ /* 0x000fe200078efcff */
[----:B------:R-:W-:Y:S06]  /*08e0*/  BRA `(.L_x_118) ;  /* 0x0000000000107947 */ /* 0x000fec0003800000 */
.L_x_117:
[----:B------:R-:W-:-:S04]  /*08f0*/  LOP3.LUT R0, R0, 0x80000000, RZ, 0xc0, !PT ;  /* 0x8000000000007812 */ /* 0x000fc800078ec0ff */
[----:B------:R-:W-:Y:S01]  /*0900*/  LOP3.LUT R0, R0, 0x7f800000, RZ, 0xfc, !PT ;  /* 0x7f80000000007812 */ /* 0x000fe200078efcff */
[----:B------:R-:W-:Y:S06]  /*0910*/  BRA `(.L_x_118) ;  /* 0x0000000000047947 */ /* 0x000fec0003800000 */
.L_x_116:
[----:B------:R-:W-:-:S07]  /*0920*/  IMAD R0, R5, 0x800000, R0 ;  /* 0x0080000005007824 */ /* 0x000fce00078e0200 */
.L_x_118:
[----:B------:R-:W-:Y:S05]  /*0930*/  BSYNC.RECONVERGENT B2 ;  /* 0x0000000000027941 */ /* 0x000fea0003800200 */
.L_x_115:
[----:B------:R-:W-:Y:S05]  /*0940*/  BRA `(.L_x_119) ;  /* 0x0000000000207947 */ /* 0x000fea0003800000 */
.L_x_114:
[----:B------:R-:W-:-:S04]  /*0950*/  LOP3.LUT R0, R9, 0x80000000, R8, 0x48, !PT ;  /* 0x8000000009007812 */ /* 0x000fc800078e4808 */
[----:B------:R-:W-:Y:S01]  /*0960*/  LOP3.LUT R0, R0, 0x7f800000, RZ, 0xfc, !PT ;  /* 0x7f80000000007812 */ /* 0x000fe200078efcff */
[----:B------:R-:W-:Y:S06]  /*0970*/  BRA `(.L_x_119) ;  /* 0x0000000000147947 */ /* 0x000fec0003800000 */
.L_x_113:
[----:B------:R-:W-:Y:S01]  /*0980*/  LOP3.LUT R0, R9, 0x80000000, R8, 0x48, !PT ;  /* 0x8000000009007812 */ /* 0x000fe200078e4808 */
[----:B------:R-:W-:Y:S06]  /*0990*/  BRA `(.L_x_119) ;  /* 0x00000000000c7947 */ /* 0x000fec0003800000 */
.L_x_112:
[----:B------:R-:W0:Y:S01]  /*09a0*/  MUFU.RSQ R0, -QNAN ;  /* 0xffc0000000007908 */ /* 0x000e220000001400 */
[----:B------:R-:W-:Y:S05]  /*09b0*/  BRA `(.L_x_119) ;  /* 0x0000000000047947 */ /* 0x000fea0003800000 */
.L_x_111:
[----:B------:R-:W-:-:S07]  /*09c0*/  FADD.FTZ R0, R0, R3 ;  /* 0x0000000300007221 */ /* 0x000fce0000010000 */
.L_x_119:
[----:B------:R-:W-:Y:S05]  /*09d0*/  BSYNC.RECONVERGENT B1 ;  /* 0x0000000000017941 */ /* 0x000fea0003800200 */
.L_x_109:
[----:B------:R-:W-:-:S04]  /*09e0*/  IMAD.MOV.U32 R7, RZ, RZ, 0x0 ;  /* 0x00000000ff077424 */ /* 0x000fc800078e00ff */
[----:B0-----:R-:W-:Y:S05]  /*09f0*/  RET.REL.NODEC R6 `(_Z15silu_mul_kernelPK6__halfS1_PS_i) ;  /* 0xfffffff406807950 */ /* 0x001fea0003c3ffff */
.L_x_120:
        /* <DEDUP_REMOVED lines=16> */
.L_x_162:


//--------------------- .text._Z11silu_kernelPK6__halfPS_i --------------------------
	.section	.text._Z11silu_kernelPK6__halfPS_i,"ax",@progbits
	.align	128
        .global         _Z11silu_kernelPK6__halfPS_i
        .type           _Z11silu_kernelPK6__halfPS_i,@function
        .size           _Z11silu_kernelPK6__halfPS_i,(.L_x_163 - _Z11silu_kernelPK6__halfPS_i)
        .other          _Z11silu_kernelPK6__halfPS_i,@"STO_CUDA_ENTRY STV_DEFAULT"
_Z11silu_kernelPK6__halfPS_i:
.text._Z11silu_kernelPK6__halfPS_i:
        /* <DEDUP_REMOVED lines=9> */
[----:B------:R-:W1:Y:S01]  /*0090*/  LDCU.64 UR4, c[0x0][0x358] ;  /* 0x00006b00ff0477ac */ /* 0x000e620008000a00 */
[----:B0-----:R-:W-:-:S06]  /*00a0*/  IMAD.WIDE R4, R2, 0x2, R4 ;  /* 0x0000000202047825 */ /* 0x001fcc00078e0204 */
[----:B-1----:R-:W2:Y:S02]  /*00b0*/  LDG.E.U16.CONSTANT R4, desc[UR4][R4.64] ;  /* 0x0000000404047981 */ /* 0x002ea4000c1e9500 */
[----:B--2---:R-:W-:-:S05]  /*00c0*/  HADD2.F32 R0, -RZ, R4.H0_H0 ;  /* 0x20000004ff007230 */ /* 0x004fca0000004100 */
[----:B------:R-:W-:-:S13]  /*00d0*/  FSETP.NE.AND P0, PT, |R0|, +INF , PT ;  /* 0x7f8000000000780b */ /* 0x000fda0003f05200 */
        /* <DEDUP_REMOVED lines=17> */
[----:B------:R-:W0:Y:S08]  /*01f0*/  MUFU.RCP R4, R3 ;  /* 0x0000000300047308 */ /* 0x000e300000001000 */
[----:B------:R-:W1:Y:S01]  /*0200*/  FCHK P0, R0, R3 ;  /* 0x0000000300007302 */ /* 0x000e620000000000 */
[----:B0-----:R-:W-:-:S04]  /*0210*/  FFMA R7, -R3, R4, 1 ;  /* 0x3f80000003077423 */ /* 0x001fc80000000104 */
[----:B------:R-:W-:-:S04]  /*0220*/  FFMA R7, R4, R7, R4 ;  /* 0x0000000704077223 */ /* 0x000fc80000000004 */
[----:B------:R-:W-:-:S04]  /*0230*/  FFMA R4, R0, R7, RZ ;  /* 0x0000000700047223 */ /* 0x000fc800000000ff */
[----:B------:R-:W-:-:S04]  /*0240*/  FFMA R6, -R3, R4, R0 ;  /* 0x0000000403067223 */ /* 0x000fc80000000100 */
[----:B------:R-:W-:Y:S01]  /*0250*/  FFMA R6, R7, R6, R4 ;  /* 0x0000000607067223 */ /* 0x000fe20000000004 */
[----:B-1----:R-:W-:Y:S06]  /*0260*/  @!P0 BRA `(.L_x_122) ;  /* 0x00000000000c8947 */ /* 0x002fec0003800000 */
[----:B------:R-:W-:-:S07]  /*0270*/  MOV R4, 0x290 ;  /* 0x0000029000047802 */ /* 0x000fce0000000f00 */
[----:B------:R-:W-:Y:S05]  /*0280*/  CALL.REL.NOINC `($__internal_6_$__cuda_sm3x_div_rn_noftz_f32_slowpath) ;  /* 0x0000000000247944 */ /* 0x000fea0003c00000 */
[----:B------:R-:W-:-:S07]  /*0290*/  IMAD.MOV.U32 R6, RZ, RZ, R0 ;  /* 0x000000ffff067224 */ /* 0x000fce00078e0000 */
.L_x_122:
[----:B------:R-:W-:Y:S05]  /*02a0*/  BSYNC.RECONVERGENT B0 ;  /* 0x0000000000007941 */ /* 0x000fea0003800200 */
.L_x_121:
[----:B------:R-:W0:Y:S01]  /*02b0*/  LDC.64 R4, c[0x0][0x388] ;  /* 0x0000e200ff047b82 */ /* 0x000e220000000a00 */
[----:B------:R-:W-:-:S04]  /*02c0*/  FMNMX R6, R6, -65504, !PT ;  /* 0xc77fe00006067809 */ /* 0x000fc80007800000 */
[----:B------:R-:W-:-:S04]  /*02d0*/  FMNMX R6, R6, 65504, PT ;  /* 0x477fe00006067809 */ /* 0x000fc80003800000 */
[----:B------:R-:W-:Y:S01]  /*02e0*/  F2FP.F16.F32.PACK_AB R6, RZ, R6 ;  /* 0x00000006ff06723e */ /* 0x000fe200000000ff */
[----:B0-----:R-:W-:-:S05]  /*02f0*/  IMAD.WIDE R4, R2, 0x2, R4 ;  /* 0x0000000202047825 */ /* 0x001fca00078e0204 */
[----:B------:R-:W-:Y:S01]  /*0300*/  STG.E.U16 desc[UR4][R4.64], R6 ;  /* 0x0000000604007986 */ /* 0x000fe2000c101504 */
[----:B------:R-:W-:Y:S05]  /*0310*/  EXIT ;  /* 0x000000000000794d */ /* 0x000fea0003800000 */
        .weak           $__internal_6_$__cuda_sm3x_div_rn_noftz_f32_slowpath
        .type           $__internal_6_$__cuda_sm3x_div_rn_noftz_f32_slowpath,@function
        .size           $__internal_6_$__cuda_sm3x_div_rn_noftz_f32_slowpath,(.L_x_163 - $__internal_6_$__cuda_sm3x_div_rn_noftz_f32_slowpath)
$__internal_6_$__cuda_sm3x_div_rn_noftz_f32_slowpath:
        /* <DEDUP_REMOVED lines=36> */
.L_x_124:
        /* <DEDUP_REMOVED lines=30> */
[CCC-:B------:R-:W-:Y:S01]  /*0740*/  FFMA.RM R6, R10.reuse, R8.reuse, R7.reuse ;  /* 0x000000080a067223 */ /* 0x1c0fe20000004007 */
        /* <DEDUP_REMOVED lines=20> */
.L_x_131:
[----:B------:R-:W-:-:S04]  /*0890*/  LOP3.LUT R0, R0, 0x80000000, RZ, 0xc0, !PT ;  /* 0x8000000000007812 */ /* 0x000fc800078ec0ff */
[----:B------:R-:W-:Y:S01]  /*08a0*/  LOP3.LUT R0, R0, 0x7f800000, RZ, 0xfc, !PT ;  /* 0x7f80000000007812 */ /* 0x000fe200078efcff */
[----:B------:R-:W-:Y:S06]  /*08b0*/  BRA `(.L_x_132) ;  /* 0x0000000000047947 */ /* 0x000fec0003800000 */
.L_x_130:
[----:B------:R-:W-:-:S07]  /*08c0*/  IMAD R0, R6, 0x800000, R0 ;  /* 0x0080000006007824 */ /* 0x000fce00078e0200 */
.L_x_132:
[----:B------:R-:W-:Y:S05]  /*08d0*/  BSYNC.RECONVERGENT B2 ;  /* 0x0000000000027941 */ /* 0x000fea0003800200 */
.L_x_129:
[----:B------:R-:W-:Y:S05]  /*08e0*/  BRA `(.L_x_133) ;  /* 0x0000000000207947 */ /* 0x000fea0003800000 */
.L_x_128:
[----:B------:R-:W-:-:S04]  /*08f0*/  LOP3.LUT R0, R8, 0x80000000, R7, 0x48, !PT ;  /* 0x8000000008007812 */ /* 0x000fc800078e4807 */
[----:B------:R-:W-:Y:S01]  /*0900*/  LOP3.LUT R0, R0, 0x7f800000, RZ, 0xfc, !PT ;  /* 0x7f80000000007812 */ /* 0x000fe200078efcff */
[----:B------:R-:W-:Y:S06]  /*0910*/  BRA `(.L_x_133) ;  /* 0x0000000000147947 */ /* 0x000fec0003800000 */
.L_x_127:
[----:B------:R-:W-:Y:S01]  /*0920*/  LOP3.LUT R0, R8, 0x80000000, R7, 0x48, !PT ;  /* 0x8000000008007812 */ /* 0x000fe200078e4807 */
[----:B------:R-:W-:Y:S06]  /*0930*/  BRA `(.L_x_133) ;  /* 0x00000000000c7947 */ /* 0x000fec0003800000 */
.L_x_126:
[----:B------:R-:W0:Y:S01]  /*0940*/  MUFU.RSQ R0, -QNAN ;  /* 0xffc0000000007908 */ /* 0x000e220000001400 */
[----:B------:R-:W-:Y:S05]  /*0950*/  BRA `(.L_x_133) ;  /* 0x0000000000047947 */ /* 0x000fea0003800000 */
.L_x_125:
[----:B------:R-:W-:-:S07]  /*0960*/  FADD.FTZ R0, R0, R3 ;  /* 0x0000000300007221 */ /* 0x000fce0000010000 */
.L_x_133:
[----:B------:R-:W-:Y:S05]  /*0970*/  BSYNC.RECONVERGENT B1 ;  /* 0x0000000000017941 */ /* 0x000fea0003800200 */
.L_x_123:
[----:B------:R-:W-:-:S04]  /*0980*/  IMAD.MOV.U32 R5, RZ, RZ, 0x0 ;  /* 0x00000000ff057424 */ /* 0x000fc800078e00ff */
[----:B0-----:R-:W-:Y:S05]  /*0990*/  RET.REL.NODEC R4 `(_Z11silu_kernelPK6__halfPS_i) ;  /* 0xfffffff404987950 */ /* 0x001fea0003c3ffff */
.L_x_134:
        /* <DEDUP_REMOVED lines=14> */
.L_x_163:


//--------------------- .text._Z15rms_norm_kernelPK6__halfS1_PS_if --------------------------
	.section	.text._Z15rms_norm_kernelPK6__halfS1_PS_if,"ax",@progbits
	.align	128
        .global         _Z15rms_norm_kernelPK6__halfS1_PS_if
        .type           _Z15rms_norm_kernelPK6__halfS1_PS_if,@function
        .size           _Z15rms_norm_kernelPK6__halfS1_PS_if,(.L_x_164 - _Z15rms_norm_kernelPK6__halfS1_PS_if)
        .other          _Z15rms_norm_kernelPK6__halfS1_PS_if,@"STO_CUDA_ENTRY STV_DEFAULT"
_Z15rms_norm_kernelPK6__halfS1_PS_if:
.text._Z15rms_norm_kernelPK6__halfS1_PS_if:
[----:B------:R-:W-:Y:S01]  /*0000*/  LDC R1, c[0x0][0x37c] ;  /* 0x0000df00ff017b82 */ /* 0x000fe20000000800 */
[----:B------:R-:W0:Y:S01]  /*0010*/  S2R R9, SR_TID.X ;  /* 0x0000000000097919 */ /* 0x000e220000002100 */
[----:B------:R-:W0:Y:S06]  /*0020*/  LDCU UR4, c[0x0][0x398] ;  /* 0x00007300ff0477ac */ /* 0x000e2c0008000800 */
[----:B------:R-:W1:Y:S01]  /*0030*/  LDC R8, c[0x0][0x360] ;  /* 0x0000d800ff087b82 */ /* 0x000e620000000800 */
[----:B------:R-:W-:Y:S01]  /*0040*/  BSSY.RECONVERGENT B0, `(.L_x_135) ;  /* 0x0000060000007945 */ /* 0x000fe20003800200 */
[----:B------:R-:W-:Y:S01]  /*0050*/  IMAD.MOV.U32 R0, RZ, RZ, RZ ;  /* 0x000000ffff007224 */ /* 0x000fe200078e00ff */
[----:B------:R-:W2:Y:S01]  /*0060*/  LDCU.64 UR8, c[0x0][0x358] ;  /* 0x00006b00ff0877ac */ /* 0x000ea20008000a00 */
[----:B0-----:R-:W-:-:S13]  /*0070*/  ISETP.GE.AND P0, PT, R9, UR4, PT ;  /* 0x0000000409007c0c */ /* 0x001fda000bf06270 */
[----:B--2---:R-:W-:Y:S05]  /*0080*/  @P0 BRA `(.L_x_136) ;  /* 0x00000004006c0947 */ /* 0x004fea0003800000 */
[----:B-1----:R-:W0:Y:S01]  /*0090*/  I2F.U32.RP R6, R8 ;  /* 0x0000000800067306 */ /* 0x002e220000209000 */
[----:B------:R-:W-:Y:S01]  /*00a0*/  IMAD.IADD R0, R9, 0x1, R8 ;  /* 0x0000000109007824 */ /* 0x000fe200078e0208 */
[----:B------:R-:W-:Y:S01]  /*00b0*/  ISETP.NE.U32.AND P2, PT, R8, RZ, PT ;  /* 0x000000ff0800720c */ /* 0x000fe20003f45070 */
[----:B------:R-:W-:Y:S03]  /*00c0*/  BSSY.RECONVERGENT B1, `(.L_x_137) ;  /* 0x0000030000017945 */ /* 0x000fe60003800200 */
[C---:B------:R-:W-:Y:S02]  /*00d0*/  ISETP.GE.U32.AND P0, PT, R0.reuse, UR4, PT ;  /* 0x0000000400007c0c */ /* 0x040fe4000bf06070 */
[----:B------:R-:W-:Y:S02]  /*00e0*/  VIMNMX.U32 R5, PT, PT, R0, UR4, !PT ;  /* 0x0000000400057c48 */ /* 0x000fe4000ffe0000 */
[----:B------:R-:W-:-:S04]  /*00f0*/  SEL R4, RZ, 0x1, P0 ;  /* 0x00000001ff047807 */ /* 0x000fc80000000000 */
[----:B------:R-:W-:Y:S01]  /*0100*/  IADD3 R5, PT, PT, R5, -R0, -R4 ;  /* 0x8000000005057210 */ /* 0x000fe20007ffe804 */
[----:B0-----:R-:W0:Y:S02]  /*0110*/  MUFU.RCP R6, R6 ;  /* 0x0000000600067308 */ /* 0x001e240000001000 */
[----:B0-----:R-:W-:-:S06]  /*0120*/  VIADD R2, R6, 0xffffffe ;  /* 0x0ffffffe06027836 */ /* 0x001fcc0000000000 */
[----:B------:R0:W1:Y:S02]  /*0130*/  F2I.FTZ.U32.TRUNC.NTZ R3, R2 ;  /* 0x0000000200037305 */ /* 0x000064000021f000 */
[----:B0-----:R-:W-:Y:S02]  /*0140*/  IMAD.MOV.U32 R2, RZ, RZ, RZ ;  /* 0x000000ffff027224 */ /* 0x001fe400078e00ff */
[----:B-1----:R-:W-:-:S04]  /*0150*/  IMAD.MOV R7, RZ, RZ, -R3 ;  /* 0x000000ffff077224 */ /* 0x002fc800078e0a03 */
[----:B------:R-:W-:-:S04]  /*0160*/  IMAD R7, R7, R8, RZ ;  /* 0x0000000807077224 */ /* 0x000fc800078e02ff */
[----:B------:R-:W-:Y:S02]  /*0170*/  IMAD.HI.U32 R6, R3, R7, R2 ;  /* 0x0000000703067227 */ /* 0x000fe400078e0002 */
[----:B------:R-:W0:Y:S04]  /*0180*/  LDC.64 R2, c[0x0][0x380] ;  /* 0x0000e000ff027b82 */ /* 0x000e280000000a00 */
[----:B------:R-:W-:-:S04]  /*0190*/  IMAD.HI.U32 R7, R6, R5, RZ ;  /* 0x0000000506077227 */ /* 0x000fc800078e00ff */
[----:B------:R-:W-:-:S04]  /*01a0*/  IMAD.MOV R0, RZ, RZ, -R7 ;  /* 0x000000ffff007224 */ /* 0x000fc800078e0a07 */
[----:B------:R-:W-:-:S05]  /*01b0*/  IMAD R5, R8, R0, R5 ;  /* 0x0000000008057224 */ /* 0x000fca00078e0205 */
[----:B------:R-:W-:-:S13]  /*01c0*/  ISETP.GE.U32.AND P0, PT, R5, R8, PT ;  /* 0x000000080500720c */ /* 0x000fda0003f06070 */
[----:B------:R-:W-:Y:S02]  /*01d0*/  @P0 IMAD.IADD R5, R5, 0x1, -R8 ;  /* 0x0000000105050824 */ /* 0x000fe400078e0a08 */
[----:B------:R-:W-:-:S03]  /*01e0*/  @P0 VIADD R7, R7, 0x1 ;  /* 0x0000000107070836 */ /* 0x000fc60000000000 */
[----:B------:R-:W-:-:S13]  /*01f0*/  ISETP.GE.U32.AND P1, PT, R5, R8, PT ;  /* 0x000000080500720c */ /* 0x000fda0003f26070 */
[----:B------:R-:W-:Y:S01]  /*0200*/  @P1 VIADD R7, R7, 0x1 ;  /* 0x0000000107071836 */ /* 0x000fe20000000000 */
[----:B------:R-:W-:-:S05]  /*0210*/  @!P2 LOP3.LUT R7, RZ, R8, RZ, 0x33, !PT ;  /* 0x00000008ff07a212 */ /* 0x000fca00078e33ff */
[----:B------:R-:W-:Y:S02]  /*0220*/  IMAD.IADD R6, R4, 0x1, R7 ;  /* 0x0000000104067824 */ /* 0x000fe400078e0207 */
[----:B------:R-:W-:-:S03]  /*0230*/  IMAD.MOV.U32 R7, RZ, RZ, R9 ;  /* 0x000000ffff077224 */ /* 0x000fc600078e0009 */
[C---:B------:R-:W-:Y:S02]  /*0240*/  LOP3.LUT R0, R6.reuse, 0x3, RZ, 0xc0, !PT ;  /* 0x0000000306007812 */ /* 0x040fe400078ec0ff */
[----:B------:R-:W-:Y:S02]  /*0250*/  ISETP.GE.U32.AND P2, PT, R6, 0x3, PT ;  /* 0x000000030600780c */ /* 0x000fe40003f46070 */
[----:B------:R-:W-:Y:S01]  /*0260*/  ISETP.NE.AND P0, PT, R0, 0x3, PT ;  /* 0x000000030000780c */ /* 0x000fe20003f05270 */
[----:B------:R-:W-:-:S12]  /*0270*/  IMAD.MOV.U32 R0, RZ, RZ, RZ ;  /* 0x000000ffff007224 */ /* 0x000fd800078e00ff */
[----:B0-----:R-:W-:Y:S05]  /*0280*/  @!P0 BRA `(.L_x_138) ;  /* 0x00000000004c8947 */ /* 0x001fea0003800000 */
[----:B------:R-:W0:Y:S01]  /*0290*/  LDC.64 R4, c[0x0][0x380] ;  /* 0x0000e000ff047b82 */ /* 0x000e220000000a00 */
[----:B------:R-:W-:Y:S02]  /*02a0*/  VIADD R0, R6, 0x1 ;  /* 0x0000000106007836 */ /* 0x000fe40000000000 */
[----:B------:R-:W-:-:S03]  /*02b0*/  IMAD.MOV.U32 R7, RZ, RZ, R9 ;  /* 0x000000ffff077224 */ /* 0x000fc600078e0009 */
[----:B------:R-:W-:Y:S01]  /*02c0*/  LOP3.LUT R6, R0, 0x3, RZ, 0xc0, !PT ;  /* 0x0000000300067812 */ /* 0x000fe200078ec0ff */
[----:B------:R-:W-:-:S04]  /*02d0*/  IMAD.MOV.U32 R0, RZ, RZ, RZ ;  /* 0x000000ffff007224 */ /* 0x000fc800078e00ff */
[----:B------:R-:W-:Y:S02]  /*02e0*/  IMAD.MOV R6, RZ, RZ, -R6 ;  /* 0x000000ffff067224 */ /* 0x000fe400078e0a06 */
[----:B0-----:R-:W-:-:S07]  /*02f0*/  IMAD.WIDE.U32 R4, R9, 0x2, R4 ;  /* 0x0000000209047825 */ /* 0x001fce00078e0004 */
.L_x_139:
[----:B------:R0:W2:Y:S01]  /*0300*/  LDG.E.U16.CONSTANT R10, desc[UR8][R4.64] ;  /* 0x00000008040a7981 */ /* 0x0000a2000c1e9500 */
[----:B------:R-:W-:Y:S02]  /*0310*/  VIADD R6, R6, 0x1 ;  /* 0x0000000106067836 */ /* 0x000fe40000000000 */
[----:B------:R-:W-:-:S03]  /*0320*/  IMAD.IADD R7, R8, 0x1, R7 ;  /* 0x0000000108077824 */ /* 0x000fc600078e0207 */
[----:B------:R-:W-:Y:S01]  /*0330*/  ISETP.NE.AND P1, PT, R6, RZ, PT ;  /* 0x000000ff0600720c */ /* 0x000fe20003f25270 */
[----:B0-----:R-:W-:-:S04]  /*0340*/  IMAD.WIDE.U32 R4, R8, 0x2, R4 ;  /* 0x0000000208047825 */ /* 0x001fc800078e0004 */
[----:B--2---:R-:W-:-:S05]  /*0350*/  HADD2.F32 R10, -RZ, R10.H0_H0 ;  /* 0x2000000aff0a7230 */ /* 0x004fca0000004100 */
[----:B------:R-:W-:-:S04]  /*0360*/  FMNMX R10, R10, -65504, !PT ;  /* 0xc77fe0000a0a7809 */ /* 0x000fc80007800000 */
[----:B------:R-:W-:-:S04]  /*0370*/  FMNMX R10, R10, 65504, PT ;  /* 0x477fe0000a0a7809 */ /* 0x000fc80003800000 */
[----:B------:R-:W-:-:S04]  /*0380*/  FSETP.NE.AND P0, PT, |R10|, +INF , PT ;  /* 0x7f8000000a00780b */ /* 0x000fc80003f05200 */
[----:B------:R-:W-:-:S05]  /*0390*/  FSEL R11, R10, RZ, P0 ;  /* 0x000000ff0a0b7208 */ /* 0x000fca0000000000 */
[----:B------:R-:W-:Y:S01]  /*03a0*/  FFMA R0, R11, R11, R0 ;  /* 0x0000000b0b007223 */ /* 0x000fe20000000000 */
[----:B------:R-:W-:Y:S06]  /*03b0*/  @P1 BRA `(.L_x_139) ;  /* 0xfffffffc00d01947 */ /* 0x000fec000383ffff */
.L_x_138:
[----:B------:R-:W-:Y:S05]  /*03c0*/  BSYNC.RECONVERGENT B1 ;  /* 0x0000000000017941 */ /* 0x000fea0003800200 */
.L_x_137:
[----:B------:R-:W-:Y:S05]  /*03d0*/  @!P2 BRA `(.L_x_136) ;  /* 0x000000000098a947 */ /* 0x000fea0003800000 */
.L_x_140:
[----:B------:R-:W-:-:S04]  /*03e0*/  IMAD.WIDE.U32 R4, R7, 0x2, R2 ;  /* 0x0000000207047825 */ /* 0x000fc800078e0002 */
[----:B------:R-:W-:Y:S02]  /*03f0*/  IMAD.IADD R13, R8, 0x1, R7 ;  /* 0x00000001080d7824 */ /* 0x000fe400078e0207 */
[----:B------:R-:W2:Y:S02]  /*0400*/  LDG.E.U16.CONSTANT R4, desc[UR8][R4.64] ;  /* 0x0000000804047981 */ /* 0x000ea4000c1e9500 */
[----:B------:R-:W-:-:S04]  /*0410*/  IMAD.WIDE.U32 R6, R13, 0x2, R2 ;  /* 0x000000020d067825 */ /* 0x000fc800078e0002 */
[--C-:B------:R-:W-:Y:S02]  /*0420*/  IMAD.IADD R13, R13, 0x1, R8.reuse ;  /* 0x000000010d0d7824 */ /* 0x100fe400078e0208 */
[----:B------:R-:W3:Y:S02]  /*0430*/  LDG.E.U16.CONSTANT R6, desc[UR8][R6.64] ;  /* 0x0000000806067981 */ /* 0x000ee4000c1e9500 */
[C---:B------:R-:W-:Y:S02]  /*0440*/  IMAD.IADD R15, R13.reuse, 0x1, R8 ;  /* 0x000000010d0f7824 */ /* 0x040fe400078e0208 */
[----:B------:R-:W-:-:S04]  /*0450*/  IMAD.WIDE.U32 R10, R13, 0x2, R2 ;  /* 0x000000020d0a7825 */ /* 0x000fc800078e0002 */
[----:B------:R-:W-:Y:S02]  /*0460*/  IMAD.WIDE.U32 R12, R15, 0x2, R2 ;  /* 0x000000020f0c7825 */ /* 0x000fe400078e0002 */
[----:B------:R-:W4:Y:S04]  /*0470*/  LDG.E.U16.CONSTANT R10, desc[UR8][R10.64] ;  /* 0x000000080a0a7981 */ /* 0x000f28000c1e9500 */
[----:B------:R-:W5:Y:S01]  /*0480*/  LDG.E.U16.CONSTANT R12, desc[UR8][R12.64] ;  /* 0x000000080c0c7981 */ /* 0x000f62000c1e9500 */
[----:B--2---:R-:W-:-:S05]  /*0490*/  HADD2.F32 R14, -RZ, R4.H0_H0 ;  /* 0x20000004ff0e7230 */ /* 0x004fca0000004100 */
[----:B------:R-:W-:Y:S01]  /*04a0*/  FMNMX R14, R14, -65504, !PT ;  /* 0xc77fe0000e0e7809 */ /* 0x000fe20007800000 */
[----:B---3--:R-:W-:-:S03]  /*04b0*/  HADD2.F32 R4, -RZ, R6.H0_H0 ;  /* 0x20000006ff047230 */ /* 0x008fc60000004100 */
[----:B------:R-:W-:Y:S02]  /*04c0*/  FMNMX R14, R14, 65504, PT ;  /* 0x477fe0000e0e7809 */ /* 0x000fe40003800000 */
[----:B------:R-:W-:Y:S02]  /*04d0*/  FMNMX R4, R4, -65504, !PT ;  /* 0xc77fe00004047809 */ /* 0x000fe40007800000 */
[----:B------:R-:W-:Y:S02]  /*04e0*/  FSETP.NE.AND P0, PT, |R14|, +INF , PT ;  /* 0x7f8000000e00780b */ /* 0x000fe40003f05200 */
[----:B------:R-:W-:Y:S01]  /*04f0*/  FMNMX R4, R4, 65504, PT ;  /* 0x477fe00004047809 */ /* 0x000fe20003800000 */
[----:B----4-:R-:W-:Y:S02]  /*0500*/  HADD2.F32 R5, -RZ, R10.H0_H0 ;  /* 0x2000000aff057230 */ /* 0x010fe40000004100 */
[----:B-----5:R-:W-:-:S03]  /*0510*/  HADD2.F32 R7, -RZ, R12.H0_H0 ;  /* 0x2000000cff077230 */ /* 0x020fc60000004100 */
[----:B------:R-:W-:Y:S02]  /*0520*/  FMNMX R6, R5, -65504, !PT ;  /* 0xc77fe00005067809 */ /* 0x000fe40007800000 */
[----:B------:R-:W-:Y:S02]  /*0530*/  FSEL R5, R14, RZ, P0 ;  /* 0x000000ff0e057208 */ /* 0x000fe40000000000 */
[C---:B------:R-:W-:Y:S02]  /*0540*/  FSETP.NE.AND P0, PT, |R4|.reuse, +INF , PT ;  /* 0x7f8000000400780b */ /* 0x040fe40003f05200 */
[----:B------:R-:W-:Y:S01]  /*0550*/  FMNMX R7, R7, -65504, !PT ;  /* 0xc77fe00007077809 */ /* 0x000fe20007800000 */
[----:B------:R-:W-:Y:S01]  /*0560*/  FFMA R0, R5, R5, R0 ;  /* 0x0000000505007223 */ /* 0x000fe20000000000 */
[----:B------:R-:W-:Y:S02]  /*0570*/  FSEL R11, R4, RZ, P0 ;  /* 0x000000ff040b7208 */ /* 0x000fe40000000000 */
[----:B------:R-:W-:Y:S01]  /*0580*/  FMNMX R4, R7, 65504, PT ;  /* 0x477fe00007047809 */ /* 0x000fe20003800000 */
[----:B------:R-:W-:Y:S01]  /*0590*/  IMAD.IADD R7, R15, 0x1, R8 ;  /* 0x000000010f077824 */ /* 0x000fe200078e0208 */
[----:B------:R-:W-:Y:S01]  /*05a0*/  FMNMX R6, R6, 65504, PT ;  /* 0x477fe00006067809 */ /* 0x000fe20003800000 */
[----:B------:R-:W-:-:S03]  /*05b0*/  FFMA R0, R11, R11, R0 ;  /* 0x0000000b0b007223 */ /* 0x000fc60000000000 */
[----:B------:R-:W-:Y:S02]  /*05c0*/  ISETP.GE.AND P1, PT, R7, UR4, PT ;  /* 0x0000000407007c0c */ /* 0x000fe4000bf26270 */
[----:B------:R-:W-:-:S04]  /*05d0*/  FSETP.NE.AND P0, PT, |R6|, +INF , PT ;  /* 0x7f8000000600780b */ /* 0x000fc80003f05200 */
[----:B------:R-:W-:Y:S02]  /*05e0*/  FSEL R5, R6, RZ, P0 ;  /* 0x000000ff06057208 */ /* 0x000fe40000000000 */
[----:B------:R-:W-:-:S03]  /*05f0*/  FSETP.NE.AND P0, PT, |R4|, +INF , PT ;  /* 0x7f8000000400780b */ /* 0x000fc60003f05200 */
[----:B------:R-:W-:Y:S01]  /*0600*/  FFMA R0, R5, R5, R0 ;  /* 0x0000000505007223 */ /* 0x000fe20000000000 */
[----:B------:R-:W-:-:S05]  /*0610*/  FSEL R11, R4, RZ, P0 ;  /* 0x000000ff040b7208 */ /* 0x000fca0000000000 */
[----:B------:R-:W-:Y:S01]  /*0620*/  FFMA R0, R11, R11, R0 ;  /* 0x0000000b0b007223 */ /* 0x000fe20000000000 */
[----:B------:R-:W-:Y:S06]  /*0630*/  @!P1 BRA `(.L_x_140) ;  /* 0xfffffffc00689947 */ /* 0x000fec000383ffff */
.L_x_136:
[----:B------:R-:W-:Y:S05]  /*0640*/  BSYNC.RECONVERGENT B0 ;  /* 0x0000000000007941 */ /* 0x000fea0003800200 */
.L_x_135:
[----:B------:R-:W0:Y:S01]  /*0650*/  S2UR UR5, SR_CgaCtaId ;  /* 0x00000000000579c3 */ /* 0x000e220000008800 */
[----:B------:R-:W-:Y:S01]  /*0660*/  UMOV UR4, 0x400 ;  /* 0x0000040000047882 */ /* 0x000fe20000000000 */
[----:B-1----:R-:W-:Y:S01]  /*0670*/  ISETP.GE.U32.AND P0, PT, R8, 0x2, PT ;  /* 0x000000020800780c */ /* 0x002fe20003f06070 */
[----:B------:R-:W1:Y:S05]  /*0680*/  LDCU UR7, c[0x0][0x398] ;  /* 0x00007300ff0777ac */ /* 0x000e6a0008000800 */
[----:B------:R-:W2:Y:S01]  /*0690*/  S2UR UR6, SR_CgaCtaId ;  /* 0x00000000000679c3 */ /* 0x000ea20000008800 */
[----:B0-----:R-:W-:-:S03]  /*06a0*/  ULEA UR4, UR5, UR4, 0x18 ;  /* 0x0000000405047291 */ /* 0x001fc6000f8ec0ff */
[----:B------:R-:W-:-:S03]  /*06b0*/  UMOV UR5, 0x400 ;  /* 0x0000040000057882 */ /* 0x000fc60000000000 */
[----:B------:R-:W-:Y:S01]  /*06c0*/  LEA R4, R9, UR4, 0x2 ;  /* 0x0000000409047c11 */ /* 0x000fe2000f8e10ff */
[----:B--2---:R-:W-:-:S04]  /*06d0*/  ULEA UR5, UR6, UR5, 0x18 ;  /* 0x0000000506057291 */ /* 0x004fc8000f8ec0ff */
[----:B------:R0:W-:Y:S01]  /*06e0*/  STS [R4], R0 ;  /* 0x0000000004007388 */ /* 0x0001e20000000800 */
[----:B------:R-:W-:Y:S06]  /*06f0*/  BAR.SYNC.DEFER_BLOCKING 0x0 ;  /* 0x0000000000007b1d */ /* 0x000fec0000010000 */
[----:B-1----:R-:W-:Y:S05]  /*0700*/  @!P0 BRA `(.L_x_141) ;  /* 0x0000000000308947 */ /* 0x002fea0003800000 */
[----:B0-----:R-:W-:-:S07]  /*0710*/  IMAD.MOV.U32 R0, RZ, RZ, R8 ;  /* 0x000000ffff007224 */ /* 0x001fce00078e0008 */
.L_x_142:
        /* <DEDUP_REMOVED lines=11> */
.L_x_141:
[----:B0-----:R-:W0:Y:S01]  /*07d0*/  LDS R0, [UR5] ;  /* 0x00000005ff007984 */ /* 0x001e220008000800 */
[----:B------:R-:W-:Y:S02]  /*07e0*/  I2FP.F32.S32 R3, UR7 ;  /* 0x0000000700037c45 */ /* 0x000fe40008201400 */
[----:B------:R-:W-:Y:S02]  /*07f0*/  ISETP.GE.AND P2, PT, R9, UR7, PT ;  /* 0x0000000709007c0c */ /* 0x000fe4000bf46270 */
[----:B------:R-:W1:Y:S02]  /*0800*/  MUFU.RCP R2, R3 ;  /* 0x0000000300027308 */ /* 0x000e640000001000 */
[----:B-1----:R-:W-:-:S04]  /*0810*/  FFMA R5, -R3, R2, 1 ;  /* 0x3f80000003057423 */ /* 0x002fc80000000102 */
[----:B------:R-:W-:Y:S02]  /*0820*/  FFMA R5, R2, R5, R2 ;  /* 0x0000000502057223 */ /* 0x000fe40000000002 */
[----:B0-----:R-:W0:Y:S02]  /*0830*/  FCHK P0, R0, R3 ;  /* 0x0000000300007302 */ /* 0x001e240000000000 */
[----:B------:R-:W-:-:S04]  /*0840*/  FFMA R2, R0, R5, RZ ;  /* 0x0000000500027223 */ /* 0x000fc800000000ff */
[----:B------:R-:W-:-:S04]  /*0850*/  FFMA R4, -R3, R2, R0 ;  /* 0x0000000203047223 */ /* 0x000fc80000000100 */
[----:B------:R-:W-:Y:S01]  /*0860*/  FFMA R2, R5, R4, R2 ;  /* 0x0000000405027223 */ /* 0x000fe20000000002 */
[----:B0-----:R-:W-:Y:S06]  /*0870*/  @!P0 BRA `(.L_x_143) ;  /* 0x00000000000c8947 */ /* 0x001fec0003800000 */
[----:B------:R-:W-:-:S07]  /*0880*/  MOV R2, 0x8a0 ;  /* 0x000008a000027802 */ /* 0x000fce0000000f00 */
[----:B------:R-:W-:Y:S05]  /*0890*/  CALL.REL.NOINC `($__internal_7_$__cuda_sm3x_div_rn_noftz_f32_slowpath) ;  /* 0x0000000800b07944 */ /* 0x000fea0003c00000 */
[----:B------:R-:W-:-:S07]  /*08a0*/  IMAD.MOV.U32 R2, RZ, RZ, R0 ;  /* 0x000000ffff027224 */ /* 0x000fce00078e0000 */
.L_x_143:
[----:B------:R-:W0:Y:S02]  /*08b0*/  LDCU UR4, c[0x0][0x39c] ;  /* 0x00007380ff0477ac */ /* 0x000e240008000800 */
[----:B0-----:R-:W-:-:S05]  /*08c0*/  FADD R2, R2, UR4 ;  /* 0x0000000402027e21 */ /* 0x001fca0008000000 */
[----:B------:R-:W-:Y:S01]  /*08d0*/  FMNMX R0, R2, UR4, !PT ;  /* 0x0000000402007c09 */ /* 0x000fe2000f800000 */
[----:B------:R-:W-:Y:S06]  /*08e0*/  @P2 EXIT ;  /* 0x000000000000294d */ /* 0x000fec0003800000 */
[----:B------:R-:W0:Y:S01]  /*08f0*/  I2F.U32.RP R6, R8 ;  /* 0x0000000800067306 */ /* 0x000e220000209000 */
[----:B------:R-:W1:Y:S01]  /*0900*/  LDCU UR12, c[0x0][0x398] ;  /* 0x00007300ff0c77ac */ /* 0x000e620008000800 */
[----:B------:R-:W-:Y:S01]  /*0910*/  IMAD.IADD R5, R9, 0x1, R8 ;  /* 0x0000000109057824 */ /* 0x000fe200078e0208 */
[----:B------:R-:W-:Y:S01]  /*0920*/  FSETP.GEU.AND P2, PT, |R0|, 1.175494350822287508e-38, PT ;  /* 0x008000000000780b */ /* 0x000fe20003f4e200 */
[----:B------:R-:W-:Y:S01]  /*0930*/  BSSY.RECONVERGENT B0, `(.L_x_144) ;  /* 0x0000046000007945 */ /* 0x000fe20003800200 */
[----:B------:R-:W-:Y:S01]  /*0940*/  ISETP.NE.U32.AND P3, PT, R8, RZ, PT ;  /* 0x000000ff0800720c */ /* 0x000fe20003f65070 */
[----:B------:R-:W2:Y:S01]  /*0950*/  LDCU.64 UR10, c[0x0][0x390] ;  /* 0x00007200ff0a77ac */ /* 0x000ea20008000a00 */
[----:B------:R-:W3:Y:S01]  /*0960*/  LDCU.128 UR4, c[0x0][0x380] ;  /* 0x00007000ff0477ac */ /* 0x000ee20008000c00 */
[----:B0-----:R-:W0:Y:S08]  /*0970*/  MUFU.RCP R6, R6 ;  /* 0x0000000600067308 */ /* 0x001e300000001000 */
[----:B------:R-:W-:Y:S01]  /*0980*/  @!P2 FMUL R0, R0, 16777216 ;  /* 0x4b8000000000a820 */ /* 0x000fe20000400000 */
[----:B-1----:R-:W-:-:S02]  /*0990*/  ISETP.GE.AND P0, PT, R5, UR12, PT ;  /* 0x0000000c05007c0c */ /* 0x002fc4000bf06270 */
[----:B------:R-:W-:Y:S02]  /*09a0*/  VIMNMX R4, PT, PT, R5, UR12, !PT ;  /* 0x0000000c05047c48 */ /* 0x000fe4000ffe0100 */
[----:B------:R-:W-:Y:S01]  /*09b0*/  SEL R11, RZ, 0x1, P0 ;  /* 0x00000001ff0b7807 */ /* 0x000fe20000000000 */
[----:B------:R-:W1:Y:S01]  /*09c0*/  MUFU.RSQ R10, R0 ;  /* 0x00000000000a7308 */ /* 0x000e620000001400 */
[----:B0-----:R-:W-:-:S07]  /*09d0*/  VIADD R2, R6, 0xffffffe ;  /* 0x0ffffffe06027836 */ /* 0x001fce0000000000 */
[----:B------:R0:W4:Y:S01]  /*09e0*/  F2I.FTZ.U32.TRUNC.NTZ R3, R2 ;  /* 0x0000000200037305 */ /* 0x000122000021f000 */
[----:B-1----:R-:W-:Y:S01]  /*09f0*/  @!P2 FMUL R10, R10, 4096 ;  /* 0x458000000a0aa820 */ /* 0x002fe20000400000 */
[----:B0-----:R-:W-:Y:S02]  /*0a00*/  IMAD.MOV.U32 R2, RZ, RZ, RZ ;  /* 0x000000ffff027224 */ /* 0x001fe400078e00ff */
[----:B----4-:R-:W-:-:S04]  /*0a10*/  IMAD.MOV R7, RZ, RZ, -R3 ;  /* 0x000000ffff077224 */ /* 0x010fc800078e0a03 */
[----:B------:R-:W-:-:S04]  /*0a20*/  IMAD R7, R7, R8, RZ ;  /* 0x0000000807077224 */ /* 0x000fc800078e02ff */
[----:B------:R-:W-:Y:S01]  /*0a30*/  IMAD.HI.U32 R12, R3, R7, R2 ;  /* 0x00000007030c7227 */ /* 0x000fe200078e0002 */
[----:B------:R-:W-:Y:S01]  /*0a40*/  IADD3 R3, PT, PT, R4, -R5, -R11 ;  /* 0x8000000504037210 */ /* 0x000fe20007ffe80b */
[----:B------:R-:W0:Y:S04]  /*0a50*/  LDC.64 R6, c[0x0][0x388] ;  /* 0x0000e200ff067b82 */ /* 0x000e280000000a00 */
[----:B------:R-:W-:-:S04]  /*0a60*/  IMAD.HI.U32 R12, R12, R3, RZ ;  /* 0x000000030c0c7227 */ /* 0x000fc800078e00ff */
[----:B------:R-:W-:Y:S01]  /*0a70*/  IMAD.MOV R2, RZ, RZ, -R12 ;  /* 0x000000ffff027224 */ /* 0x000fe200078e0a0c */
[----:B------:R-:W1:Y:S03]  /*0a80*/  LDC.64 R4, c[0x0][0x380] ;  /* 0x0000e000ff047b82 */ /* 0x000e660000000a00 */
[----:B------:R-:W-:-:S05]  /*0a90*/  IMAD R3, R8, R2, R3 ;  /* 0x0000000208037224 */ /* 0x000fca00078e0203 */
[----:B------:R-:W-:-:S13]  /*0aa0*/  ISETP.GE.U32.AND P0, PT, R3, R8, PT ;  /* 0x000000080300720c */ /* 0x000fda0003f06070 */
[----:B------:R-:W-:Y:S02]  /*0ab0*/  @P0 IMAD.IADD R3, R3, 0x1, -R8 ;  /* 0x0000000103030824 */ /* 0x000fe400078e0a08 */
[----:B------:R-:W-:-:S03]  /*0ac0*/  @P0 VIADD R12, R12, 0x1 ;  /* 0x000000010c0c0836 */ /* 0x000fc60000000000 */
[-C--:B------:R-:W-:Y:S02]  /*0ad0*/  ISETP.GE.U32.AND P1, PT, R3, R8.reuse, PT ;  /* 0x000000080300720c */ /* 0x080fe40003f26070 */
[----:B------:R-:W4:Y:S11]  /*0ae0*/  LDC.64 R2, c[0x0][0x390] ;  /* 0x0000e400ff027b82 */ /* 0x000f360000000a00 */
[----:B------:R-:W-:Y:S01]  /*0af0*/  @P1 VIADD R12, R12, 0x1 ;  /* 0x000000010c0c1836 */ /* 0x000fe20000000000 */
[----:B------:R-:W-:-:S02]  /*0b00*/  @!P3 LOP3.LUT R12, RZ, R8, RZ, 0x33, !PT ;  /* 0x00000008ff0cb212 */ /* 0x000fc400078e33ff */
[----:B------:R-:W-:-:S03]  /*0b10*/  FSETP.NE.AND P1, PT, |R10|, +INF , PT ;  /* 0x7f8000000a00780b */ /* 0x000fc60003f25200 */
[----:B------:R-:W-:Y:S01]  /*0b20*/  IMAD.IADD R12, R11, 0x1, R12 ;  /* 0x000000010b0c7824 */ /* 0x000fe200078e020c */
[----:B------:R-:W-:-:S04]  /*0b30*/  FSEL R0, R10, 1, P1 ;  /* 0x3f8000000a007808 */ /* 0x000fc80000800000 */
[C---:B------:R-:W-:Y:S02]  /*0b40*/  LOP3.LUT R11, R12.reuse, 0x3, RZ, 0xc0, !PT ;  /* 0x000000030c0b7812 */ /* 0x040fe400078ec0ff */
[----:B------:R-:W-:Y:S02]  /*0b50*/  ISETP.GE.U32.AND P0, PT, R12, 0x3, PT ;  /* 0x000000030c00780c */ /* 0x000fe40003f06070 */
[----:B------:R-:W-:-:S13]  /*0b60*/  ISETP.NE.AND P2, PT, R11, 0x3, PT ;  /* 0x000000030b00780c */ /* 0x000fda0003f45270 */
[----:B0123--:R-:W-:Y:S05]  /*0b70*/  @!P2 BRA `(.L_x_145) ;  /* 0x000000000084a947 */ /* 0x00ffea0003800000 */
[----:B------:R-:W-:-:S05]  /*0b80*/  VIADD R10, R12, 0x1 ;  /* 0x000000010c0a7836 */ /* 0x000fca0000000000 */
[----:B------:R-:W-:Y:S01]  /*0b90*/  LOP3.LUT R12, R10, 0x3, RZ, 0xc0, !PT ;  /* 0x000000030a0c7812 */ /* 0x000fe200078ec0ff */
[----:B------:R-:W-:-:S04]  /*0ba0*/  IMAD.WIDE.U32 R10, R9, 0x2, RZ ;  /* 0x00000002090a7825 */ /* 0x000fc800078e00ff */
[----:B------:R-:W-:Y:S02]  /*0bb0*/  IMAD R9, R12, R8, R9 ;  /* 0x000000080c097224 */ /* 0x000fe400078e0209 */
[----:B------:R-:W-:-:S07]  /*0bc0*/  IMAD.MOV R12, RZ, RZ, -R12 ;  /* 0x000000ffff0c7224 */ /* 0x000fce00078e0a0c */
.L_x_146:
[C---:B0-----:R-:W-:Y:S02]  /*0bd0*/  IADD3 R14, P1, PT, R10.reuse, UR4, RZ ;  /* 0x000000040a0e7c10 */ /* 0x041fe4000ff3e0ff */
[----:B------:R-:W-:Y:S02]  /*0be0*/  IADD3 R16, P2, PT, R10, UR6, RZ ;  /* 0x000000060a107c10 */ /* 0x000fe4000ff5e0ff */
[C---:B------:R-:W-:Y:S02]  /*0bf0*/  IADD3.X R15, PT, PT, R11.reuse, UR5, RZ, P1, !PT ;  /* 0x000000050b0f7c10 */ /* 0x040fe40008ffe4ff */
[----:B------:R-:W-:-:S03]  /*0c00*/  IADD3.X R17, PT, PT, R11, UR7, RZ, P2, !PT ;  /* 0x000000070b117c10 */ /* 0x000fc600097fe4ff */
[----:B------:R-:W2:Y:S04]  /*0c10*/  LDG.E.U16.CONSTANT R14, desc[UR8][R14.64] ;  /* 0x000000080e0e7981 */ /* 0x000ea8000c1e9500 */
[----:B------:R-:W3:Y:S01]  /*0c20*/  LDG.E.U16.CONSTANT R16, desc[UR8][R16.64] ;  /* 0x0000000810107981 */ /* 0x000ee2000c1e9500 */
[----:B------:R-:W-:Y:S02]  /*0c30*/  VIADD R12, R12, 0x1 ;  /* 0x000000010c0c7836 */ /* 0x000fe40000000000 */
[----:B--2---:R-:W-:Y:S02]  /*0c40*/  HADD2.F32 R13, -RZ, R14.H0_H0 ;  /* 0x2000000eff0d7230 */ /* 0x004fe40000004100 */
[----:B---3--:R-:W-:-:S03]  /*0c50*/  HADD2.F32 R18, -RZ, R16.H0_H0 ;  /* 0x20000010ff127230 */ /* 0x008fc60000004100 */
[----:B------:R-:W-:Y:S02]  /*0c60*/  FMNMX R13, R13, -65504, !PT ;  /* 0xc77fe0000d0d7809 */ /* 0x000fe40007800000 */
[----:B------:R-:W-:Y:S02]  /*0c70*/  FMNMX R18, R18, -65504, !PT ;  /* 0xc77fe00012127809 */ /* 0x000fe40007800000 */
[----:B------:R-:W-:Y:S02]  /*0c80*/  FMNMX R13, R13, 65504, PT ;  /* 0x477fe0000d0d7809 */ /* 0x000fe40003800000 */
[----:B------:R-:W-:Y:S02]  /*0c90*/  FMNMX R18, R18, 65504, PT ;  /* 0x477fe00012127809 */ /* 0x000fe40003800000 */
[----:B------:R-:W-:Y:S02]  /*0ca0*/  FSETP.NE.AND P1, PT, |R13|, +INF , PT ;  /* 0x7f8000000d00780b */ /* 0x000fe40003f25200 */
[----:B------:R-:W-:-:S02]  /*0cb0*/  FSETP.NE.AND P2, PT, |R18|, +INF , PT ;  /* 0x7f8000001200780b */ /* 0x000fc40003f45200 */
[----:B------:R-:W-:Y:S02]  /*0cc0*/  FSEL R13, R13, RZ, P1 ;  /* 0x000000ff0d0d7208 */ /* 0x000fe40000800000 */
[----:B------:R-:W-:Y:S02]  /*0cd0*/  FSEL R18, R18, 1, P2 ;  /* 0x3f80000012127808 */ /* 0x000fe40001000000 */
[----:B------:R-:W-:Y:S01]  /*0ce0*/  IADD3 R14, P1, PT, R10, UR10, RZ ;  /* 0x0000000a0a0e7c10 */ /* 0x000fe2000ff3e0ff */
[----:B------:R-:W-:-:S03]  /*0cf0*/  FMUL R13, R0, R13 ;  /* 0x0000000d000d7220 */ /* 0x000fc60000400000 */
[----:B------:R-:W-:Y:S01]  /*0d00*/  IADD3.X R15, PT, PT, R11, UR11, RZ, P1, !PT ;  /* 0x0000000b0b0f7c10 */ /* 0x000fe20008ffe4ff */
[----:B------:R-:W-:Y:S01]  /*0d10*/  FMUL R13, R18, R13 ;  /* 0x0000000d120d7220 */ /* 0x000fe20000400000 */
[----:B------:R-:W-:Y:S01]  /*0d20*/  ISETP.NE.AND P1, PT, R12, RZ, PT ;  /* 0x000000ff0c00720c */ /* 0x000fe20003f25270 */
[----:B------:R-:W-:-:S03]  /*0d30*/  IMAD.WIDE.U32 R10, R8, 0x2, R10 ;  /* 0x00000002080a7825 */ /* 0x000fc600078e000a */
[----:B------:R-:W-:-:S04]  /*0d40*/  FMNMX R13, R13, -65504, !PT ;  /* 0xc77fe0000d0d7809 */ /* 0x000fc80007800000 */
[----:B------:R-:W-:-:S04]  /*0d50*/  FMNMX R13, R13, 65504, PT ;  /* 0x477fe0000d0d7809 */ /* 0x000fc80003800000 */
[----:B------:R-:W-:-:S05]  /*0d60*/  F2FP.F16.F32.PACK_AB R13, RZ, R13 ;  /* 0x0000000dff0d723e */ /* 0x000fca00000000ff */
[----:B------:R0:W-:Y:S01]  /*0d70*/  STG.E.U16 desc[UR8][R14.64], R13 ;  /* 0x0000000d0e007986 */ /* 0x0001e2000c101508 */
[----:B------:R-:W-:Y:S05]  /*0d80*/  @P1 BRA `(.L_x_146) ;  /* 0xfffffffc00901947 */ /* 0x000fea000383ffff */
.L_x_145:
[----:B------:R-:W-:Y:S05]  /*0d90*/  BSYNC.RECONVERGENT B0 ;  /* 0x0000000000007941 */ /* 0x000fea0003800200 */
.L_x_144:
[----:B------:R-:W-:Y:S05]  /*0da0*/  @!P0 EXIT ;  /* 0x000000000000894d */ /* 0x000fea0003800000 */
.L_x_147:
[----:B0-----:R-:W-:-:S04]  /*0db0*/  IMAD.WIDE.U32 R12, R9, 0x2, R4 ;  /* 0x00000002090c7825 */ /* 0x001fc800078e0004 */
[----:B------:R-:W-:Y:S01]  /*0dc0*/  IMAD.IADD R23, R8, 0x1, R9 ;  /* 0x0000000108177824 */ /* 0x000fe200078e0209 */
[----:B------:R0:W2:Y:S01]  /*0dd0*/  LDG.E.U16.CONSTANT R18, desc[UR8][R12.64] ;  /* 0x000000080c127981 */ /* 0x0000a2000c1e9500 */
[----:B------:R-:W-:-:S04]  /*0de0*/  IMAD.WIDE.U32 R14, R9, 0x2, R6 ;  /* 0x00000002090e7825 */ /* 0x000fc800078e0006 */
[C---:B------:R-:W-:Y:S01]  /*0df0*/  IMAD.IADD R21, R23.reuse, 0x1, R8 ;  /* 0x0000000117157824 */ /* 0x040fe200078e0208 */
[----:B------:R1:W3:Y:S01]  /*0e00*/  LDG.E.U16.CONSTANT R20, desc[UR8][R14.64] ;  /* 0x000000080e147981 */ /* 0x0002e2000c1e9500 */
[----:B------:R-:W-:-:S04]  /*0e10*/  IMAD.WIDE.U32 R26, R23, 0x2, R4 ;  /* 0x00000002171a7825 */ /* 0x000fc800078e0004 */
[C---:B------:R-:W-:Y:S01]  /*0e20*/  IMAD.WIDE.U32 R10, R21.reuse, 0x2, R6 ;  /* 0x00000002150a7825 */ /* 0x040fe200078e0006 */
[----:B------:R-:W5:Y:S03]  /*0e30*/  LDG.E.U16.CONSTANT R22, desc[UR8][R26.64] ;  /* 0x000000081a167981 */ /* 0x000f66000c1e9500 */
[----:B------:R-:W-:Y:S02]  /*0e40*/  IMAD.IADD R19, R21, 0x1, R8 ;  /* 0x0000000115137824 */ /* 0x000fe400078e0208 */
[----:B------:R-:W-:Y:S01]  /*0e50*/  IMAD.WIDE.U32 R24, R23, 0x2, R6 ;  /* 0x0000000217187825 */ /* 0x000fe200078e0006 */
[----:B------:R4:W5:Y:S03]  /*0e60*/  LDG.E.U16.CONSTANT R10, desc[UR8][R10.64] ;  /* 0x000000080a0a7981 */ /* 0x000966000c1e9500 */
[----:B------:R-:W-:-:S02]  /*0e70*/  IMAD.WIDE.U32 R16, R21, 0x2, R4 ;  /* 0x0000000215107825 */ /* 0x000fc400078e0004 */
[----:B------:R-:W5:Y:S02]  /*0e80*/  LDG.E.U16.CONSTANT R24, desc[UR8][R24.64] ;  /* 0x0000000818187981 */ /* 0x000f64000c1e9500 */
[C---:B0-----:R-:W-:Y:S02]  /*0e90*/  IMAD.WIDE.U32 R12, R19.reuse, 0x2, R4 ;  /* 0x00000002130c7825 */ /* 0x041fe400078e0004 */
[----:B------:R-:W5:Y:S02]  /*0ea0*/  LDG.E.U16.CONSTANT R16, desc[UR8][R16.64] ;  /* 0x0000000810107981 */ /* 0x000f64000c1e9500 */
[----:B-1----:R-:W-:Y:S02]  /*0eb0*/  IMAD.WIDE.U32 R14, R19, 0x2, R6 ;  /* 0x00000002130e7825 */ /* 0x002fe400078e0006 */
[----:B------:R-:W5:Y:S04]  /*0ec0*/  LDG.E.U16.CONSTANT R12, desc[UR8][R12.64] ;  /* 0x000000080c0c7981 */ /* 0x000f68000c1e9500 */
[----:B------:R0:W5:Y:S01]  /*0ed0*/  LDG.E.U16.CONSTANT R14, desc[UR8][R14.64] ;  /* 0x000000080e0e7981 */ /* 0x000162000c1e9500 */
[----:B--2---:R-:W-:-:S05]  /*0ee0*/  HADD2.F32 R18, -RZ, R18.H0_H0 ;  /* 0x20000012ff127230 */ /* 0x004fca0000004100 */
[----:B------:R-:W-:Y:S01]  /*0ef0*/  FMNMX R18, R18, -65504, !PT ;  /* 0xc77fe00012127809 */ /* 0x000fe20007800000 */
[----:B---3--:R-:W-:-:S03]  /*0f00*/  HADD2.F32 R20, -RZ, R20.H0_H0 ;  /* 0x20000014ff147230 */ /* 0x008fc60000004100 */
[----:B----4-:R-:W-:Y:S01]  /*0f10*/  FMNMX R11, R18, 65504, PT ;  /* 0x477fe000120b7809 */ /* 0x010fe20003800000 */
[----:B-----5:R-:W-:Y:S01]  /*0f20*/  HADD2.F32 R22, -RZ, R22.H0_H0 ;  /* 0x20000016ff167230 */ /* 0x020fe20000004100 */
[----:B------:R-:W-:Y:S01]  /*0f30*/  FMNMX R20, R20, -65504, !PT ;  /* 0xc77fe00014147809 */ /* 0x000fe20007800000 */
[----:B0-----:R-:W-:-:S03]  /*0f40*/  HADD2.F32 R15, -RZ, R10.H0_H0 ;  /* 0x2000000aff0f7230 */ /* 0x001fc60000004100 */
[----:B------:R-:W-:Y:S02]  /*0f50*/  FMNMX R22, R22, -65504, !PT ;  /* 0xc77fe00016167809 */ /* 0x000fe40007800000 */
[----:B------:R-:W-:Y:S01]  /*0f60*/  FSETP.NE.AND P0, PT, |R11|, +INF , PT ;  /* 0x7f8000000b00780b */ /* 0x000fe20003f05200 */
[----:B------:R-:W-:Y:S01]  /*0f70*/  HADD2.F32 R24, -RZ, R24.H0_H0 ;  /* 0x20000018ff187230 */ /* 0x000fe20000004100 */
[----:B------:R-:W-:Y:S01]  /*0f80*/  FMNMX R18, R15, -65504, !PT ;  /* 0xc77fe0000f127809 */ /* 0x000fe20007800000 */
[----:B------:R-:W-:Y:S01]  /*0f90*/  HADD2.F32 R16, -RZ, R16.H0_H0 ;  /* 0x20000010ff107230 */ /* 0x000fe20000004100 */
[----:B------:R-:W-:Y:S01]  /*0fa0*/  FMNMX R17, R20, 65504, PT ;  /* 0x477fe00014117809 */ /* 0x000fe20003800000 */
[----:B------:R-:W-:Y:S01]  /*0fb0*/  HADD2.F32 R12, -RZ, R12.H0_H0 ;  /* 0x2000000cff0c7230 */ /* 0x000fe20000004100 */
[----:B------:R-:W-:Y:S02]  /*0fc0*/  FMNMX R13, R24, -65504, !PT ;  /* 0xc77fe000180d7809 */ /* 0x000fe40007800000 */
[----:B------:R-:W-:Y:S01]  /*0fd0*/  FMNMX R10, R22, 65504, PT ;  /* 0x477fe000160a7809 */ /* 0x000fe20003800000 */
[----:B------:R-:W-:Y:S01]  /*0fe0*/  HADD2.F32 R14, -RZ, R14.H0_H0 ;  /* 0x2000000eff0e7230 */ /* 0x000fe20000004100 */
[----:B------:R-:W-:-:S02]  /*0ff0*/  FSEL R15, R11, RZ, P0 ;  /* 0x000000ff0b0f7208 */ /* 0x000fc40000000000 */
[----:B------:R-:W-:Y:S02]  /*1000*/  FMNMX R16, R16, -65504, !PT ;  /* 0xc77fe00010107809 */ /* 0x000fe40007800000 */
[----:B------:R-:W-:Y:S02]  /*1010*/  FMNMX R11, R18, 65504, PT ;  /* 0x477fe000120b7809 */ /* 0x000fe40003800000 */
[----:B------:R-:W-:Y:S02]  /*1020*/  FMNMX R18, R12, -65504, !PT ;  /* 0xc77fe0000c127809 */ /* 0x000fe40007800000 */
[----:B------:R-:W-:Y:S02]  /*1030*/  FSETP.NE.AND P1, PT, |R17|, +INF , PT ;  /* 0x7f8000001100780b */ /* 0x000fe40003f25200 */
[----:B------:R-:W-:Y:S02]  /*1040*/  FMNMX R13, R13, 65504, PT ;  /* 0x477fe0000d0d7809 */ /* 0x000fe40003800000 */
[----:B------:R-:W-:-:S02]  /*1050*/  FSETP.NE.AND P0, PT, |R10|, +INF , PT ;  /* 0x7f8000000a00780b */ /* 0x000fc40003f05200 */
[----:B------:R-:W-:Y:S01]  /*1060*/  FMNMX R16, R16, 65504, PT ;  /* 0x477fe00010107809 */ /* 0x000fe20003800000 */
[----:B------:R-:W-:Y:S01]  /*1070*/  FMUL R12, R0, R15 ;  /* 0x0000000f000c7220 */ /* 0x000fe20000400000 */
[----:B------:R-:W-:Y:S02]  /*1080*/  FMNMX R14, R14, -65504, !PT ;  /* 0xc77fe0000e0e7809 */ /* 0x000fe40007800000 */
[----:B------:R-:W-:Y:S02]  /*1090*/  FMNMX R18, R18, 65504, PT ;  /* 0x477fe00012127809 */ /* 0x000fe40003800000 */
[----:B------:R-:W-:Y:S02]  /*10a0*/  FSEL R17, R17, 1, P1 ;  /* 0x3f80000011117808 */ /* 0x000fe40000800000 */
[----:B------:R-:W-:Y:S02]  /*10b0*/  FSETP.NE.AND P1, PT, |R13|, +INF , PT ;  /* 0x7f8000000d00780b */ /* 0x000fe40003f25200 */
[----:B------:R-:W-:-:S02]  /*10c0*/  FSEL R15, R10, RZ, P0 ;  /* 0x000000ff0a0f7208 */ /* 0x000fc40000000000 */
[----:B------:R-:W-:Y:S02]  /*10d0*/  FSETP.NE.AND P0, PT, |R16|, +INF , PT ;  /* 0x7f8000001000780b */ /* 0x000fe40003f05200 */
[----:B------:R-:W-:Y:S02]  /*10e0*/  FMNMX R20, R14, 65504, PT ;  /* 0x477fe0000e147809 */ /* 0x000fe40003800000 */
[----:B------:R-:W-:Y:S02]  /*10f0*/  FSETP.NE.AND P2, PT, |R18|, +INF , PT ;  /* 0x7f8000001200780b */ /* 0x000fe40003f45200 */
[----:B------:R-:W-:Y:S02]  /*1100*/  FSEL R13, R13, 1, P1 ;  /* 0x3f8000000d0d7808 */ /* 0x000fe40000800000 */
[----:B------:R-:W-:Y:S02]  /*1110*/  FSETP.NE.AND P1, PT, |R11|, +INF , PT ;  /* 0x7f8000000b00780b */ /* 0x000fe40003f25200 */
[----:B------:R-:W-:-:S02]  /*1120*/  FSEL R25, R16, RZ, P0 ;  /* 0x000000ff10197208 */ /* 0x000fc40000000000 */
[----:B------:R-:W-:Y:S02]  /*1130*/  FSETP.NE.AND P0, PT, |R20|, +INF , PT ;  /* 0x7f8000001400780b */ /* 0x000fe40003f05200 */
[----:B------:R-:W-:Y:S01]  /*1140*/  FSEL R27, R18, RZ, P2 ;  /* 0x000000ff121b7208 */ /* 0x000fe20001000000 */
[C---:B------:R-:W-:Y:S01]  /*1150*/  FMUL R10, R0.reuse, R15 ;  /* 0x0000000f000a7220 */ /* 0x040fe20000400000 */
[----:B------:R-:W-:Y:S01]  /*1160*/  FSEL R11, R11, 1, P1 ;  /* 0x3f8000000b0b7808 */ /* 0x000fe20000800000 */
[----:B------:R-:W-:Y:S01]  /*1170*/  FMUL R14, R0, R25 ;  /* 0x00000019000e7220 */ /* 0x000fe20000400000 */
[----:B------:R-:W-:Y:S01]  /*1180*/  FSEL R20, R20, 1, P0 ;  /* 0x3f80000014147808 */ /* 0x000fe20000000000 */
[----:B------:R-:W-:Y:S01]  /*1190*/  FMUL R27, R0, R27 ;  /* 0x0000001b001b7220 */ /* 0x000fe20000400000 */
[----:B------:R-:W-:Y:S01]  /*11a0*/  FMUL R10, R13, R10 ;  /* 0x0000000a0d0a7220 */ /* 0x000fe20000400000 */
[----:B------:R-:W-:Y:S01]  /*11b0*/  FMUL R11, R11, R14 ;  /* 0x0000000e0b0b7220 */ /* 0x000fe20000400000 */
[----:B------:R-:W-:Y:S01]  /*11c0*/  FMUL R12, R17, R12 ;  /* 0x0000000c110c7220 */ /* 0x000fe20000400000 */
[----:B------:R-:W-:-:S02]  /*11d0*/  FMUL R20, R20, R27 ;  /* 0x0000001b14147220 */ /* 0x000fc40000400000 */
[----:B------:R-:W-:Y:S02]  /*11e0*/  FMNMX R10, R10, -65504, !PT ;  /* 0xc77fe0000a0a7809 */ /* 0x000fe40007800000 */
[----:B------:R-:W-:Y:S02]  /*11f0*/  FMNMX R11, R11, -65504, !PT ;  /* 0xc77fe0000b0b7809 */ /* 0x000fe40007800000 */
[----:B------:R-:W-:Y:S02]  /*1200*/  FMNMX R12, R12, -65504, !PT ;  /* 0xc77fe0000c0c7809 */ /* 0x000fe40007800000 */
[----:B------:R-:W-:Y:S02]  /*1210*/  FMNMX R20, R20, -65504, !PT ;  /* 0xc77fe00014147809 */ /* 0x000fe40007800000 */
[----:B------:R-:W-:Y:S02]  /*1220*/  FMNMX R10, R10, 65504, PT ;  /* 0x477fe0000a0a7809 */ /* 0x000fe40003800000 */
[----:B------:R-:W-:-:S02]  /*1230*/  FMNMX R11, R11, 65504, PT ;  /* 0x477fe0000b0b7809 */ /* 0x000fc40003800000 */
[----:B------:R-:W-:Y:S02]  /*1240*/  FMNMX R12, R12, 65504, PT ;  /* 0x477fe0000c0c7809 */ /* 0x000fe40003800000 */
[----:B------:R-:W-:Y:S02]  /*1250*/  FMNMX R13, R20, 65504, PT ;  /* 0x477fe000140d7809 */ /* 0x000fe40003800000 */
[----:B------:R-:W-:Y:S02]  /*1260*/  F2FP.F16.F32.PACK_AB R20, RZ, R10 ;  /* 0x0000000aff14723e */ /* 0x000fe400000000ff */
[----:B------:R-:W-:Y:S01]  /*1270*/  F2FP.F16.F32.PACK_AB R22, RZ, R11 ;  /* 0x0000000bff16723e */ /* 0x000fe200000000ff */
[--C-:B------:R-:W-:Y:S01]  /*1280*/  IMAD.WIDE.U32 R10, R9, 0x2, R2.reuse ;  /* 0x00000002090a7825 */ /* 0x100fe200078e0002 */
[----:B------:R-:W-:Y:S02]  /*1290*/  F2FP.F16.F32.PACK_AB R18, RZ, R12 ;  /* 0x0000000cff12723e */ /* 0x000fe400000000ff */
[----:B------:R-:W-:Y:S01]  /*12a0*/  F2FP.F16.F32.PACK_AB R24, RZ, R13 ;  /* 0x0000000dff18723e */ /* 0x000fe200000000ff */
[----:B------:R-:W-:-:S04]  /*12b0*/  IMAD.WIDE.U32 R12, R23, 0x2, R2 ;  /* 0x00000002170c7825 */ /* 0x000fc800078e0002 */
[--C-:B------:R-:W-:Y:S01]  /*12c0*/  IMAD.WIDE.U32 R16, R21, 0x2, R2.reuse ;  /* 0x0000000215107825 */ /* 0x100fe200078e0002 */
[----:B------:R1:W-:Y:S03]  /*12d0*/  STG.E.U16 desc[UR8][R10.64], R18 ;  /* 0x000000120a007986 */ /* 0x0003e6000c101508 */
[C---:B------:R-:W-:Y:S01]  /*12e0*/  IMAD.WIDE.U32 R14, R19.reuse, 0x2, R2 ;  /* 0x00000002130e7825 */ /* 0x040fe200078e0002 */
[----:B------:R1:W-:Y:S03]  /*12f0*/  STG.E.U16 desc[UR8][R12.64], R20 ;  /* 0x000000140c007986 */ /* 0x0003e6000c101508 */
[----:B------:R-:W-:Y:S01]  /*1300*/  IMAD.IADD R9, R19, 0x1, R8 ;  /* 0x0000000113097824 */ /* 0x000fe200078e0208 */
[----:B------:R1:W-:Y:S04]  /*1310*/  STG.E.U16 desc[UR8][R16.64], R22 ;  /* 0x0000001610007986 */ /* 0x0003e8000c101508 */
[----:B------:R1:W-:Y:S01]  /*1320*/  STG.E.U16 desc[UR8][R14.64], R24 ;  /* 0x000000180e007986 */ /* 0x0003e2000c101508 */
[----:B------:R-:W-:-:S13]  /*1330*/  ISETP.GE.AND P0, PT, R9, UR12, PT ;  /* 0x0000000c09007c0c */ /* 0x000fda000bf06270 */
[----:B-1----:R-:W-:Y:S05]  /*1340*/  @!P0 BRA `(.L_x_147) ;  /* 0xfffffff800988947 */ /* 0x002fea000383ffff */
[----:B------:R-:W-:Y:S05]  /*1350*/  EXIT ;  /* 0x000000000000794d */ /* 0x000fea0003800000 */
        .weak           $__internal_7_$__cuda_sm3x_div_rn_noftz_f32_slowpath
        .type           $__internal_7_$__cuda_sm3x_div_rn_noftz_f32_slowpath,@function
        .size           $__internal_7_$__cuda_sm3x_div_rn_noftz_f32_slowpath,(.L_x_164 - $__internal_7_$__cuda_sm3x_div_rn_noftz_f32_slowpath)
$__internal_7_$__cuda_sm3x_div_rn_noftz_f32_slowpath:
[--C-:B------:R-:W-:Y:S01]  /*1360*/  SHF.R.U32.HI R5, RZ, 0x17, R3.reuse ;  /* 0x00000017ff057819 */ /* 0x100fe20000011603 */
[--C-:B------:R-:W-:Y:S01]  /*1370*/  IMAD.MOV.U32 R6, RZ, RZ, R0.reuse ;  /* 0x000000ffff067224 */ /* 0x100fe200078e0000 */
[----:B------:R-:W-:Y:S01]  /*1380*/  SHF.R.U32.HI R4, RZ, 0x17, R0 ;  /* 0x00000017ff047819 */ /* 0x000fe20000011600 */
        /* <DEDUP_REMOVED lines=32> */
.L_x_148:
[----:B------:R-:W-:Y:S01]  /*1590*/  LEA R0, R5, 0xc0800000, 0x17 ;  /* 0xc080000005007811 */ /* 0x000fe200078eb8ff */
[----:B------:R-:W-:-:S04]  /*15a0*/  VIADD R4, R4, 0xffffff81 ;  /* 0xffffff8104047836 */ /* 0x000fc80000000000 */
        /* <DEDUP_REMOVED lines=48> */
.L_x_154:
[----:B------:R-:W-:-:S04]  /*18b0*/  LOP3.LUT R0, R0, 0x80000000, RZ, 0xc0, !PT ;  /* 0x8000000000007812 */ /* 0x000fc800078ec0ff */
[----:B------:R-:W-:Y:S01]  /*18c0*/  LOP3.LUT R0, R0, 0x7f800000, RZ, 0xfc, !PT ;  /* 0x7f80000000007812 */ /* 0x000fe200078efcff */
[----:B------:R-:W-:Y:S06]  /*18d0*/  BRA `(.L_x_155) ;  /* 0x0000000000287947 */ /* 0x000fec0003800000 */
.L_x_153:
[----:B------:R-:W-:Y:S01]  /*18e0*/  IMAD R0, R5, 0x800000, R0 ;  /* 0x0080000005007824 */ /* 0x000fe200078e0200 */
[----:B------:R-:W-:Y:S06]  /*18f0*/  BRA `(.L_x_155) ;  /* 0x0000000000207947 */ /* 0x000fec0003800000 */
.L_x_152:
[----:B------:R-:W-:-:S04]  /*1900*/  LOP3.LUT R0, R7, 0x80000000, R6, 0x48, !PT ;  /* 0x8000000007007812 */ /* 0x000fc800078e4806 */
[----:B------:R-:W-:Y:S01]  /*1910*/  LOP3.LUT R0, R0, 0x7f800000, RZ, 0xfc, !PT ;  /* 0x7f80000000007812 */ /* 0x000fe200078efcff */
[----:B------:R-:W-:Y:S06]  /*1920*/  BRA `(.L_x_155) ;  /* 0x0000000000147947 */ /* 0x000fec0003800000 */
.L_x_151:
[----:B------:R-:W-:Y:S01]  /*1930*/  LOP3.LUT R0, R7, 0x80000000, R6, 0x48, !PT ;  /* 0x8000000007007812 */ /* 0x000fe200078e4806 */
[----:B------:R-:W-:Y:S06]  /*1940*/  BRA `(.L_x_155) ;  /* 0x00000000000c7947 */ /* 0x000fec0003800000 */
.L_x_150:
[----:B------:R-:W0:Y:S01]  /*1950*/  MUFU.RSQ R0, -QNAN ;  /* 0xffc0000000007908 */ /* 0x000e220000001400 */
[----:B------:R-:W-:Y:S05]  /*1960*/  BRA `(.L_x_155) ;  /* 0x0000000000047947 */ /* 0x000fea0003800000 */
.L_x_149:
[----:B------:R-:W-:-:S07]  /*1970*/  FADD.FTZ R0, R0, R3 ;  /* 0x0000000300007221 */ /* 0x000fce0000010000 */
.L_x_155:
[----:B------:R-:W-:-:S04]  /*1980*/  IMAD.MOV.U32 R3, RZ, RZ, 0x0 ;  /* 0x00000000ff037424 */ /* 0x000fc800078e00ff */
[----:B0-----:R-:W-:Y:S05]  /*1990*/  RET.REL.NODEC R2 `(_Z15rms_norm_kernelPK6__halfS1_PS_if) ;  /* 0xffffffe402987950 */ /* 0x001fea0003c3ffff */
.L_x_156:
        /* <DEDUP_REMOVED lines=14> */
.L_x_164:


//--------------------- .nv.global.init           --------------------------
	.section	.nv.global.init,"aw",@progbits
	.align	4
.nv.global.init:
	.type		__cudart_i2opi_f,@object
	.size		__cudart_i2opi_f,(.L_0 - __cudart_i2opi_f)
__cudart_i2opi_f:
        /*0000*/ 	.byte	0x41, 0x90, 0x43, 0x3c, 0x99, 0x95, 0x62, 0xdb, 0xc0, 0xdd, 0x34, 0xf5, 0xd1, 0x57, 0x27, 0xfc
        /*0010*/ 	.byte	0x29, 0x15, 0x44, 0x4e, 0x6e, 0x83, 0xf9, 0xa2
.L_0:


//--------------------- .nv.shared._Z23attention_output_kernelPK6__halfS1_PS_iiiii --------------------------
	.section	.nv.shared._Z23attention_output_kernelPK6__halfS1_PS_iiiii,"aw",@nobits
	.sectionflags	@""
	.align	16
	.zero		1024


//--------------------- .nv.shared.reserved.0     --------------------------
	.section	.nv.shared.reserved.0,"aw",@nobits
	.weak		__nv_reservedSMEM_offset_0_alias
	.size		__nv_reservedSMEM_offset_0_alias, 0, 64
	.other		__nv_reservedSMEM_offset_0_alias,@"STO_CUDA_RESERVED_SHARED STV_DEFAULT"
__nv_reservedSMEM_offset_0_alias:
	.zero		0
	.zero		64


//--------------------- .nv.shared._Z18causal_mask_kernelP6__halfiii --------------------------
	.section	.nv.shared._Z18causal_mask_kernelP6__halfiii,"aw",@nobits
	.sectionflags	@""
	.align	16
	.zero		1024


//--------------------- .nv.shared._Z23attention_scores_kernelPK6__halfS1_PS_iiiii --------------------------
	.section	.nv.shared._Z23attention_scores_kernelPK6__halfS1_PS_iiiii,"aw",@nobits
	.sectionflags	@""
	.align	16
	.zero		1024


//--------------------- .nv.shared._Z11rope_kernelP6__halfS0_iiiif --------------------------
	.section	.nv.shared._Z11rope_kernelP6__halfS0_iiiif,"aw",@nobits
	.sectionflags	@""
	.align	16
	.zero		1024


//--------------------- .nv.shared._Z14softmax_kernelP6__halfii --------------------------
	.section	.nv.shared._Z14softmax_kernelP6__halfii,"aw",@nobits
	.sectionflags	@""
	.align	16
	.zero		1024


//--------------------- .nv.shared._Z17vector_add_kernelPK6__halfS1_PS_i --------------------------
	.section	.nv.shared._Z17vector_add_kernelPK6__halfS1_PS_i,"aw",@nobits
	.sectionflags	@""
	.align	16
	.zero		1024


//--------------------- .nv.shared._Z22elementwise_mul_kernelPK6__halfS1_PS_i --------------------------
	.section	.nv.shared._Z22elementwise_mul_kernelPK6__halfS1_PS_i,"aw",@nobits
	.sectionflags	@""
	.align	16
	.zero		1024


//--------------------- .nv.shared._Z15silu_mul_kernelPK6__halfS1_PS_i --------------------------
	.section	.nv.shared._Z15silu_mul_kernelPK6__halfS1_PS_i,"aw",@nobits
	.sectionflags	@""
	.align	16
	.zero		1024


//--------------------- .nv.shared._Z11silu_kernelPK6__halfPS_i --------------------------
	.section	.nv.shared._Z11silu_kernelPK6__halfPS_i,"aw",@nobits
	.sectionflags	@""
	.align	16
	.zero		1024


//--------------------- .nv.shared._Z15rms_norm_kernelPK6__halfS1_PS_if --------------------------
	.section	.nv.shared._Z15rms_norm_kernelPK6__halfS1_PS_if,"aw",@nobits
	.sectionflags	@""
	.align	16
	.zero		1024


//--------------------- .nv.constant0._Z23attention_output_kernelPK6__halfS1_PS_iiiii --------------------------
	.section	.nv.constant0._Z23attention_output_kernelPK6__halfS1_PS_iiiii,"a",@progbits
	.sectionflags	@""
	.align	4
.nv.constant0._Z23attention_output_kernelPK6__halfS1_PS_iiiii:
	.zero		940


//--------------------- .nv.constant0._Z18causal_mask_kernelP6__halfiii --------------------------
	.section	.nv.constant0._Z18causal_mask_kernelP6__halfiii,"a",@progbits
	.sectionflags	@""
	.align	4
.nv.constant0._Z18causal_mask_kernelP6__halfiii:
	.zero		916


//--------------------- .nv.constant0._Z23attention_scores_kernelPK6__halfS1_PS_iiiii --------------------------
	.section	.nv.constant0._Z23attention_scores_kernelPK6__halfS1_PS_iiiii,"a",@progbits
	.sectionflags	@""
	.align	4
.nv.constant0._Z23attention_scores_kernelPK6__halfS1_PS_iiiii:
	.zero		940


//--------------------- .nv.constant0._Z11rope_kernelP6__halfS0_iiiif --------------------------
	.section	.nv.constant0._Z11rope_kernelP6__halfS0_iiiif,"a",@progbits
	.sectionflags	@""
	.align	4
.nv.constant0._Z11rope_kernelP6__halfS0_iiiif:
	.zero		932


//--------------------- .nv.constant0._Z14softmax_kernelP6__halfii --------------------------
	.section	.nv.constant0._Z14softmax_kernelP6__halfii,"a",@progbits
	.sectionflags	@""
	.align	4
.nv.constant0._Z14softmax_kernelP6__halfii:
	.zero		912


//--------------------- .nv.constant0._Z17vector_add_kernelPK6__halfS1_PS_i --------------------------
	.section	.nv.constant0._Z17vector_add_kernelPK6__halfS1_PS_i,"a",@progbits
	.sectionflags	@""
	.align	4
.nv.constant0._Z17vector_add_kernelPK6__halfS1_PS_i:
	.zero		924


//--------------------- .nv.constant0._Z22elementwise_mul_kernelPK6__halfS1_PS_i --------------------------
	.section	.nv.constant0._Z22elementwise_mul_kernelPK6__halfS1_PS_i,"a",@progbits
	.sectionflags	@""
	.align	4
.nv.constant0._Z22elementwise_mul_kernelPK6__halfS1_PS_i:
	.zero		924


//--------------------- .nv.constant0._Z15silu_mul_kernelPK6__halfS1_PS_i --------------------------
	.section	.nv.constant0._Z15silu_mul_kernelPK6__halfS1_PS_i,"a",@progbits
	.sectionflags	@""
	.align	4
.nv.constant0._Z15silu_mul_kernelPK6__halfS1_PS_i:
	.zero		924


//--------------------- .nv.constant0._Z11silu_kernelPK6__halfPS_i --------------------------
	.section	.nv.constant0._Z11silu_kernelPK6__halfPS_i,"a",@progbits
	.sectionflags	@""
	.align	4
.nv.constant0._Z11silu_kernelPK6__halfPS_i:
	.zero		916


//--------------------- .nv.constant0._Z15rms_norm_kernelPK6__halfS1_PS_if --------------------------
	.section	.nv.constant0._Z15rms_norm_kernelPK6__halfS1_PS_if,"a",@progbits
	.sectionflags	@""
	.align	4
.nv.constant0._Z15rms_norm_kernelPK6__halfS1_PS_if:
	.zero		928


//--------------------- SYMBOLS --------------------------

	.type		.nv.reservedSmem.offset0,@object
	.size		.nv.reservedSmem.offset0,0x4
	.type		.nv.reservedSmem.cap,@object
	.size		.nv.reservedSmem.cap,0x4
